	.target	sm_90a

	.elftype	@"ET_EXEC"


//--------------------- .note.nv.tkinfo           --------------------------
	.section	.note.nv.tkinfo,"",@"SHT_NOTE"
	.sectionflags	@"SHF_NOTE_NV_TKINFO"
	.tkinfo
        /*0018*/ 	.word	0x00000002
        /*0030*/ 	.string	""
        /*0030*/ 	.string	"ptxas"
        /*0030*/ 	.string	"Cuda compilation tools, release 13.0, V13.0.88"
        /*0030*/ 	.string	"Build cuda_13.0.r13.0/compiler.36424714_0"
        /*0030*/ 	.string	"-arch sm_90a -m 64 "



//--------------------- .note.nv.cuinfo           --------------------------
	.section	.note.nv.cuinfo,"",@"SHT_NOTE"
	.sectionflags	@"SHF_NOTE_NV_CUINFO"
        /*0018*/ 	.short	0x0002
        /*001a*/ 	.short	0x005a
        /*001c*/ 	.short	0x0082
	.zero		2


//--------------------- .nv.info                  --------------------------
	.section	.nv.info,"",@"SHT_CUDA_INFO"
	.align	4


	//----- nvinfo : EIATTR_REGCOUNT
	.align		4
        /*0000*/ 	.byte	0x04, 0x2f
        /*0002*/ 	.short	(.L_15 - .L_14)
	.align		4
.L_14:
        /*0004*/ 	.word	index@(_ZN7cutlass13device_kernelINS_4gemm6kernel13GemmUniversalIN4cute5tupleIJiiiiEEENS1_10collective13CollectiveMmaINS1_34MainloopSm90TmaGmmaWarpSpecializedILi25ENS5_IJNS4_1CILi2EEENSA_ILi1EEESC_EEENS1_35KernelTmaWarpSpecializedCooperativeEEENS5_IJNSA_ILi128EEENSA_ILi16EEENSA_ILi32EEEEEENS_6half_tENS5_IJlSC_lEEESK_SL_NS4_8TiledMMAINS4_8MMA_AtomIJNS4_4SM904GMMA25MMA_64x16x16_F32F16F16_SSILNSP_5MajorE0ELSR_0ELNSP_7ScaleInE1ELSS_1EEEEEENS4_6LayoutISD_NS5_IJSC_NSA_ILi0EEESW_EEEEENS5_IJNS4_10UnderscoreESZ_SZ_EEEEENS4_13SM90_TMA_LOADENS4_14ComposedLayoutINS4_7SwizzleILi2ELi4ELi3EEENS4_18smem_ptr_flag_bitsILi16EEENSV_INS5_IJNSA_ILi8EEESI_EEENS5_IJSI_SC_EEEEEEEvNS4_8identityENS4_23SM90_TMA_LOAD_MULTICASTES1C_vS1D_EENS_8epilogue10collective6detail29Sm90TmaWarpSpecializedAdapterINS1H_15DefaultEpilogueISK_SL_SL_NS1G_6thread17LinearCombinationISK_Li1EffLNS1L_9ScaleType4KindE0ELNS_15FloatRoundStyleE2ESK_EENS1_15EpilogueDefaultEEEEEvvEEEEvNT_6ParamsE)
        /*0008*/ 	.word	0x000000a8


	//----- nvinfo : EIATTR_FRAME_SIZE
	.align		4
.L_15:
        /*000c*/ 	.byte	0x04, 0x11
        /*000e*/ 	.short	(.L_17 - .L_16)
	.align		4
.L_16:
        /*0010*/ 	.word	index@(_ZN7cutlass13device_kernelINS_4gemm6kernel13GemmUniversalIN4cute5tupleIJiiiiEEENS1_10collective13CollectiveMmaINS1_34MainloopSm90TmaGmmaWarpSpecializedILi25ENS5_IJNS4_1CILi2EEENSA_ILi1EEESC_EEENS1_35KernelTmaWarpSpecializedCooperativeEEENS5_IJNSA_ILi128EEENSA_ILi16EEENSA_ILi32EEEEEENS_6half_tENS5_IJlSC_lEEESK_SL_NS4_8TiledMMAINS4_8MMA_AtomIJNS4_4SM904GMMA25MMA_64x16x16_F32F16F16_SSILNSP_5MajorE0ELSR_0ELNSP_7ScaleInE1ELSS_1EEEEEENS4_6LayoutISD_NS5_IJSC_NSA_ILi0EEESW_EEEEENS5_IJNS4_10UnderscoreESZ_SZ_EEEEENS4_13SM90_TMA_LOADENS4_14ComposedLayoutINS4_7SwizzleILi2ELi4ELi3EEENS4_18smem_ptr_flag_bitsILi16EEENSV_INS5_IJNSA_ILi8EEESI_EEENS5_IJSI_SC_EEEEEEEvNS4_8identityENS4_23SM90_TMA_LOAD_MULTICASTES1C_vS1D_EENS_8epilogue10collective6detail29Sm90TmaWarpSpecializedAdapterINS1H_15DefaultEpilogueISK_SL_SL_NS1G_6thread17LinearCombinationISK_Li1EffLNS1L_9ScaleType4KindE0ELNS_15FloatRoundStyleE2ESK_EENS1_15EpilogueDefaultEEEEEvvEEEEvNT_6ParamsE)
        /*0014*/ 	.word	0x00000000


	//----- nvinfo : EIATTR_MIN_STACK_SIZE
	.align		4
.L_17:
        /*0018*/ 	.byte	0x04, 0x12
        /*001a*/ 	.short	(.L_19 - .L_18)
	.align		4
.L_18:
        /*001c*/ 	.word	index@(_ZN7cutlass13device_kernelINS_4gemm6kernel13GemmUniversalIN4cute5tupleIJiiiiEEENS1_10collective13CollectiveMmaINS1_34MainloopSm90TmaGmmaWarpSpecializedILi25ENS5_IJNS4_1CILi2EEENSA_ILi1EEESC_EEENS1_35KernelTmaWarpSpecializedCooperativeEEENS5_IJNSA_ILi128EEENSA_ILi16EEENSA_ILi32EEEEEENS_6half_tENS5_IJlSC_lEEESK_SL_NS4_8TiledMMAINS4_8MMA_AtomIJNS4_4SM904GMMA25MMA_64x16x16_F32F16F16_SSILNSP_5MajorE0ELSR_0ELNSP_7ScaleInE1ELSS_1EEEEEENS4_6LayoutISD_NS5_IJSC_NSA_ILi0EEESW_EEEEENS5_IJNS4_10UnderscoreESZ_SZ_EEEEENS4_13SM90_TMA_LOADENS4_14ComposedLayoutINS4_7SwizzleILi2ELi4ELi3EEENS4_18smem_ptr_flag_bitsILi16EEENSV_INS5_IJNSA_ILi8EEESI_EEENS5_IJSI_SC_EEEEEEEvNS4_8identityENS4_23SM90_TMA_LOAD_MULTICASTES1C_vS1D_EENS_8epilogue10collective6detail29Sm90TmaWarpSpecializedAdapterINS1H_15DefaultEpilogueISK_SL_SL_NS1G_6thread17LinearCombinationISK_Li1EffLNS1L_9ScaleType4KindE0ELNS_15FloatRoundStyleE2ESK_EENS1_15EpilogueDefaultEEEEEvvEEEEvNT_6ParamsE)
        /*0020*/ 	.word	0x00000000
.L_19:


//--------------------- .nv.compat                --------------------------
	.section	.nv.compat,"",@"SHT_CUDA_COMPAT_INFO"
	.align	4
        /*0000*/ 	.byte	0x02, 0x09, 0x01, 0x00, 0x02, 0x02, 0x04, 0x00, 0x02, 0x05, 0x05, 0x00, 0x03, 0x07, 0x01, 0x01
        /*0010*/ 	.byte	0x02, 0x03, 0x01, 0x00, 0x02, 0x06, 0x01, 0x00, 0x04, 0x0b, 0x08, 0x00, 0x00, 0x00, 0x00, 0x00
        /*0020*/ 	.byte	0x00, 0x00, 0x00, 0x00


//--------------------- .nv.info._ZN7cutlass13device_kernelINS_4gemm6kernel13GemmUniversalIN4cute5tupleIJiiiiEEENS1_10collective13CollectiveMmaINS1_34MainloopSm90TmaGmmaWarpSpecializedILi25ENS5_IJNS4_1CILi2EEENSA_ILi1EEESC_EEENS1_35KernelTmaWarpSpecializedCooperativeEEENS5_IJNSA_ILi128EEENSA_ILi16EEENSA_ILi32EEEEEENS_6half_tENS5_IJlSC_lEEESK_SL_NS4_8TiledMMAINS4_8MMA_AtomIJNS4_4SM904GMMA25MMA_64x16x16_F32F16F16_SSILNSP_5MajorE0ELSR_0ELNSP_7ScaleInE1ELSS_1EEEEEENS4_6LayoutISD_NS5_IJSC_NSA_ILi0EEESW_EEEEENS5_IJNS4_10UnderscoreESZ_SZ_EEEEENS4_13SM90_TMA_LOADENS4_14ComposedLayoutINS4_7SwizzleILi2ELi4ELi3EEENS4_18smem_ptr_flag_bitsILi16EEENSV_INS5_IJNSA_ILi8EEESI_EEENS5_IJSI_SC_EEEEEEEvNS4_8identityENS4_23SM90_TMA_LOAD_MULTICASTES1C_vS1D_EENS_8epilogue10collective6detail29Sm90TmaWarpSpecializedAdapterINS1H_15DefaultEpilogueISK_SL_SL_NS1G_6thread17LinearCombinationISK_Li1EffLNS1L_9ScaleType4KindE0ELNS_15FloatRoundStyleE2ESK_EENS1_15EpilogueDefaultEEEEEvvEEEEvNT_6ParamsE --------------------------
	.section	.nv.info._ZN7cutlass13device_kernelINS_4gemm6kernel13GemmUniversalIN4cute5tupleIJiiiiEEENS1_10collective13CollectiveMmaINS1_34MainloopSm90TmaGmmaWarpSpecializedILi25ENS5_IJNS4_1CILi2EEENSA_ILi1EEESC_EEENS1_35KernelTmaWarpSpecializedCooperativeEEENS5_IJNSA_ILi128EEENSA_ILi16EEENSA_ILi32EEEEEENS_6half_tENS5_IJlSC_lEEESK_SL_NS4_8TiledMMAINS4_8MMA_AtomIJNS4_4SM904GMMA25MMA_64x16x16_F32F16F16_SSILNSP_5MajorE0ELSR_0ELNSP_7ScaleInE1ELSS_1EEEEEENS4_6LayoutISD_NS5_IJSC_NSA_ILi0EEESW_EEEEENS5_IJNS4_10UnderscoreESZ_SZ_EEEEENS4_13SM90_TMA_LOADENS4_14ComposedLayoutINS4_7SwizzleILi2ELi4ELi3EEENS4_18smem_ptr_flag_bitsILi16EEENSV_INS5_IJNSA_ILi8EEESI_EEENS5_IJSI_SC_EEEEEEEvNS4_8identityENS4_23SM90_TMA_LOAD_MULTICASTES1C_vS1D_EENS_8epilogue10collective6detail29Sm90TmaWarpSpecializedAdapterINS1H_15DefaultEpilogueISK_SL_SL_NS1G_6thread17LinearCombinationISK_Li1EffLNS1L_9ScaleType4KindE0ELNS_15FloatRoundStyleE2ESK_EENS1_15EpilogueDefaultEEEEEvvEEEEvNT_6ParamsE,"",@"SHT_CUDA_INFO"
	.sectionflags	@""
	.align	4


	//----- nvinfo : EIATTR_CUDA_API_VERSION
	.align		4
        /*0000*/ 	.byte	0x04, 0x37
        /*0002*/ 	.short	(.L_21 - .L_20)
.L_20:
        /*0004*/ 	.word	0x00000082


	//----- nvinfo : EIATTR_KPARAM_INFO
	.align		4
.L_21:
        /*0008*/ 	.byte	0x04, 0x17
        /*000a*/ 	.short	(.L_23 - .L_22)
.L_22:
        /*000c*/ 	.word	0x00000000
        /*0010*/ 	.short	0x0000
        /*0012*/ 	.short	0x0070
        /*0014*/ 	.byte	0x00, 0xf0, 0x01, 0x10


	//----- nvinfo : EIATTR_SPARSE_MMA_MASK
	.align		4
.L_23:
        /*0018*/ 	.byte	0x03, 0x50
        /*001a*/ 	.short	0x0000


	//----- nvinfo : EIATTR_MAXREG_COUNT
	.align		4
        /*001c*/ 	.byte	0x03, 0x1b
        /*001e*/ 	.short	0x00a8


	//----- nvinfo : EIATTR_NUM_BARRIERS
	.align		4
        /*0020*/ 	.byte	0x02, 0x4c
        /*0022*/ 	.byte	0x01
	.zero		1


	//----- nvinfo : EIATTR_EXTERNS
	.align		4
        /*0024*/ 	.byte	0x04, 0x0f
        /*0026*/ 	.short	(.L_25 - .L_24)


	//   ....[0]....
	.align		4
.L_24:
        /*0028*/ 	.word	index@(__assertfail)


	//----- nvinfo : EIATTR_MERCURY_ISA_VERSION
	.align		4
.L_25:
        /*002c*/ 	.byte	0x03, 0x5f
        /*002e*/ 	.short	0x0101


	//----- nvinfo : EIATTR_INT_WARP_WIDE_INSTR_OFFSETS
	.align		4
        /*0030*/ 	.byte	0x04, 0x31
        /*0032*/ 	.short	(.L_27 - .L_26)


	//   ....[0]....
.L_26:
        /*0034*/ 	.word	0x00000750


	//   ....[1]....
        /*0038*/ 	.word	0x00000780


	//   ....[2]....
        /*003c*/ 	.word	0x00000960


	//   ....[3]....
        /*0040*/ 	.word	0x00001fa0


	//----- nvinfo : EIATTR_COOP_GROUP_MASK_REGIDS
	.align		4
.L_27:
        /*0044*/ 	.byte	0x04, 0x29
        /*0046*/ 	.short	(.L_29 - .L_28)


	//   ....[0]....
.L_28:
        /*0048*/ 	.word	0xffffffff


	//   ....[1]....
        /*004c*/ 	.word	0xffffffff


	//   ....[2]....
        /*0050*/ 	.word	0xffffffff


	//   ....[3]....
        /*0054*/ 	.word	0xffffffff


	//   ....[4]....
        /*0058*/ 	.word	0xffffffff


	//   ....[5]....
        /*005c*/ 	.word	0xffffffff


	//----- nvinfo : EIATTR_COOP_GROUP_INSTR_OFFSETS
	.align		4
.L_29:
        /*0060*/ 	.byte	0x04, 0x28
        /*0062*/ 	.short	(.L_31 - .L_30)


	//   ....[0]....
.L_30:
        /*0064*/ 	.word	0x00000060


	//   ....[1]....
        /*0068*/ 	.word	0x00000070


	//   ....[2]....
        /*006c*/ 	.word	0x00000130


	//   ....[3]....
        /*0070*/ 	.word	0x000005a0


	//   ....[4]....
        /*0074*/ 	.word	0x00000ad0


	//   ....[5]....
        /*0078*/ 	.word	0x00001720


	//----- nvinfo : EIATTR_REG_RECONFIG
	.align		4
.L_31:
        /*007c*/ 	.byte	0x01, 0x54
	.zero		2


	//----- nvinfo : EIATTR_SYSCALL_OFFSETS
	.align		4
        /*0080*/ 	.byte	0x04, 0x46
        /*0082*/ 	.short	(.L_33 - .L_32)


	//   ....[0]....
.L_32:
        /*0084*/ 	.word	0x00001910


	//----- nvinfo : EIATTR_MBARRIER_INSTR_OFFSETS
	.align		4
.L_33:
        /*0088*/ 	.byte	0x04, 0x39
        /*008a*/ 	.short	(.L_35 - .L_34)


	//   ....[0]....
.L_34:
        /*008c*/ 	.word	0x00000250
        /*0090*/ 	.word	0x000000ff
        /*0094*/ 	.word	0x00000000
        /*0098*/ 	.short	0x0100
        /*009a*/ 	.byte	0x08
	.zero		1


	//   ....[1]....
        /*009c*/ 	.word	0x00000260
        /*00a0*/ 	.word	0x000000ff
        /*00a4*/ 	.word	0x000000c8
        /*00a8*/ 	.short	0x0100
        /*00aa*/ 	.byte	0x08
	.zero		1


	//   ....[2]....
        /*00ac*/ 	.word	0x00000270
        /*00b0*/ 	.word	0x000000ff
        /*00b4*/ 	.word	0x00000008
        /*00b8*/ 	.short	0x0100
        /*00ba*/ 	.byte	0x08
	.zero		1


	//   ....[3]....
        /*00bc*/ 	.word	0x00000280
        /*00c0*/ 	.word	0x000000ff
        /*00c4*/ 	.word	0x000000d0
        /*00c8*/ 	.short	0x0100
        /*00ca*/ 	.byte	0x08
	.zero		1


	//   ....[4]....
        /*00cc*/ 	.word	0x00000290
        /*00d0*/ 	.word	0x000000ff
        /*00d4*/ 	.word	0x00000010
        /*00d8*/ 	.short	0x0100
        /*00da*/ 	.byte	0x08
	.zero		1


	//   ....[5]....
        /*00dc*/ 	.word	0x000002a0
        /*00e0*/ 	.word	0x000000ff
        /*00e4*/ 	.word	0x000000d8
        /*00e8*/ 	.short	0x0100
        /*00ea*/ 	.byte	0x08
	.zero		1


	//   ....[6]....
        /*00ec*/ 	.word	0x000002b0
        /*00f0*/ 	.word	0x000000ff
        /*00f4*/ 	.word	0x00000018
        /*00f8*/ 	.short	0x0100
        /*00fa*/ 	.byte	0x08
	.zero		1


	//   ....[7]....
        /*00fc*/ 	.word	0x000002c0
        /*0100*/ 	.word	0x000000ff
        /*0104*/ 	.word	0x000000e0
        /*0108*/ 	.short	0x0100
        /*010a*/ 	.byte	0x08
	.zero		1


	//   ....[8]....
        /*010c*/ 	.word	0x000002d0
        /*0110*/ 	.word	0x000000ff
        /*0114*/ 	.word	0x00000020
        /*0118*/ 	.short	0x0100
        /*011a*/ 	.byte	0x08
	.zero		1


	//   ....[9]....
        /*011c*/ 	.word	0x000002e0
        /*0120*/ 	.word	0x000000ff
        /*0124*/ 	.word	0x000000e8
        /*0128*/ 	.short	0x0100
        /*012a*/ 	.byte	0x08
	.zero		1


	//   ....[10]....
        /*012c*/ 	.word	0x000002f0
        /*0130*/ 	.word	0x000000ff
        /*0134*/ 	.word	0x00000028
        /*0138*/ 	.short	0x0100
        /*013a*/ 	.byte	0x08
	.zero		1


	//   ....[11]....
        /*013c*/ 	.word	0x00000300
        /*0140*/ 	.word	0x000000ff
        /*0144*/ 	.word	0x000000f0
        /*0148*/ 	.short	0x0100
        /*014a*/ 	.byte	0x08
	.zero		1


	//   ....[12]....
        /*014c*/ 	.word	0x00000310
        /*0150*/ 	.word	0x000000ff
        /*0154*/ 	.word	0x00000030
        /*0158*/ 	.short	0x0100
        /*015a*/ 	.byte	0x08
	.zero		1


	//   ....[13]....
        /*015c*/ 	.word	0x00000320
        /*0160*/ 	.word	0x000000ff
        /*0164*/ 	.word	0x000000f8
        /*0168*/ 	.short	0x0100
        /*016a*/ 	.byte	0x08
	.zero		1


	//   ....[14]....
        /*016c*/ 	.word	0x00000330
        /*0170*/ 	.word	0x000000ff
        /*0174*/ 	.word	0x00000038
        /*0178*/ 	.short	0x0100
        /*017a*/ 	.byte	0x08
	.zero		1


	//   ....[15]....
        /*017c*/ 	.word	0x00000340
        /*0180*/ 	.word	0x000000ff
        /*0184*/ 	.word	0x00000100
        /*0188*/ 	.short	0x0100
        /*018a*/ 	.byte	0x08
	.zero		1


	//   ....[16]....
        /*018c*/ 	.word	0x00000350
        /*0190*/ 	.word	0x000000ff
        /*0194*/ 	.word	0x00000040
        /*0198*/ 	.short	0x0100
        /*019a*/ 	.byte	0x08
	.zero		1


	//   ....[17]....
        /*019c*/ 	.word	0x00000360
        /*01a0*/ 	.word	0x000000ff
        /*01a4*/ 	.word	0x00000108
        /*01a8*/ 	.short	0x0100
        /*01aa*/ 	.byte	0x08
	.zero		1


	//   ....[18]....
        /*01ac*/ 	.word	0x00000370
        /*01b0*/ 	.word	0x000000ff
        /*01b4*/ 	.word	0x00000048
        /*01b8*/ 	.short	0x0100
        /*01ba*/ 	.byte	0x08
	.zero		1


	//   ....[19]....
        /*01bc*/ 	.word	0x00000380
        /*01c0*/ 	.word	0x000000ff
        /*01c4*/ 	.word	0x00000110
        /*01c8*/ 	.short	0x0100
        /*01ca*/ 	.byte	0x08
	.zero		1


	//   ....[20]....
        /*01cc*/ 	.word	0x00000390
        /*01d0*/ 	.word	0x000000ff
        /*01d4*/ 	.word	0x00000050
        /*01d8*/ 	.short	0x0100
        /*01da*/ 	.byte	0x08
	.zero		1


	//   ....[21]....
        /*01dc*/ 	.word	0x000003a0
        /*01e0*/ 	.word	0x000000ff
        /*01e4*/ 	.word	0x00000118
        /*01e8*/ 	.short	0x0100
        /*01ea*/ 	.byte	0x08
	.zero		1


	//   ....[22]....
        /*01ec*/ 	.word	0x000003b0
        /*01f0*/ 	.word	0x000000ff
        /*01f4*/ 	.word	0x00000058
        /*01f8*/ 	.short	0x0100
        /*01fa*/ 	.byte	0x08
	.zero		1


	//   ....[23]....
        /*01fc*/ 	.word	0x000003c0
        /*0200*/ 	.word	0x000000ff
        /*0204*/ 	.word	0x00000120
        /*0208*/ 	.short	0x0100
        /*020a*/ 	.byte	0x08
	.zero		1


	//   ....[24]....
        /*020c*/ 	.word	0x000003d0
        /*0210*/ 	.word	0x000000ff
        /*0214*/ 	.word	0x00000060
        /*0218*/ 	.short	0x0100
        /*021a*/ 	.byte	0x08
	.zero		1


	//   ....[25]....
        /*021c*/ 	.word	0x000003e0
        /*0220*/ 	.word	0x000000ff
        /*0224*/ 	.word	0x00000128
        /*0228*/ 	.short	0x0100
        /*022a*/ 	.byte	0x08
	.zero		1


	//   ....[26]....
        /*022c*/ 	.word	0x000003f0
        /*0230*/ 	.word	0x000000ff
        /*0234*/ 	.word	0x00000068
        /*0238*/ 	.short	0x0100
        /*023a*/ 	.byte	0x08
	.zero		1


	//   ....[27]....
        /*023c*/ 	.word	0x00000400
        /*0240*/ 	.word	0x000000ff
        /*0244*/ 	.word	0x00000130
        /*0248*/ 	.short	0x0100
        /*024a*/ 	.byte	0x08
	.zero		1


	//   ....[28]....
        /*024c*/ 	.word	0x00000410
        /*0250*/ 	.word	0x000000ff
        /*0254*/ 	.word	0x00000070
        /*0258*/ 	.short	0x0100
        /*025a*/ 	.byte	0x08
	.zero		1


	//   ....[29]....
        /*025c*/ 	.word	0x00000420
        /*0260*/ 	.word	0x000000ff
        /*0264*/ 	.word	0x00000138
        /*0268*/ 	.short	0x0100
        /*026a*/ 	.byte	0x08
	.zero		1


	//   ....[30]....
        /*026c*/ 	.word	0x00000430
        /*0270*/ 	.word	0x000000ff
        /*0274*/ 	.word	0x00000078
        /*0278*/ 	.short	0x0100
        /*027a*/ 	.byte	0x08
	.zero		1


	//   ....[31]....
        /*027c*/ 	.word	0x00000440
        /*0280*/ 	.word	0x000000ff
        /*0284*/ 	.word	0x00000140
        /*0288*/ 	.short	0x0100
        /*028a*/ 	.byte	0x08
	.zero		1


	//   ....[32]....
        /*028c*/ 	.word	0x00000450
        /*0290*/ 	.word	0x000000ff
        /*0294*/ 	.word	0x00000080
        /*0298*/ 	.short	0x0100
        /*029a*/ 	.byte	0x08
	.zero		1


	//   ....[33]....
        /*029c*/ 	.word	0x00000460
        /*02a0*/ 	.word	0x000000ff
        /*02a4*/ 	.word	0x00000148
        /*02a8*/ 	.short	0x0100
        /*02aa*/ 	.byte	0x08
	.zero		1


	//   ....[34]....
        /*02ac*/ 	.word	0x00000470
        /*02b0*/ 	.word	0x000000ff
        /*02b4*/ 	.word	0x00000088
        /*02b8*/ 	.short	0x0100
        /*02ba*/ 	.byte	0x08
	.zero		1


	//   ....[35]....
        /*02bc*/ 	.word	0x00000480
        /*02c0*/ 	.word	0x000000ff
        /*02c4*/ 	.word	0x00000150
        /*02c8*/ 	.short	0x0100
        /*02ca*/ 	.byte	0x08
	.zero		1


	//   ....[36]....
        /*02cc*/ 	.word	0x00000490
        /*02d0*/ 	.word	0x000000ff
        /*02d4*/ 	.word	0x00000090
        /*02d8*/ 	.short	0x0100
        /*02da*/ 	.byte	0x08
	.zero		1


	//   ....[37]....
        /*02dc*/ 	.word	0x000004a0
        /*02e0*/ 	.word	0x000000ff
        /*02e4*/ 	.word	0x00000158
        /*02e8*/ 	.short	0x0100
        /*02ea*/ 	.byte	0x08
	.zero		1


	//   ....[38]....
        /*02ec*/ 	.word	0x000004b0
        /*02f0*/ 	.word	0x000000ff
        /*02f4*/ 	.word	0x00000098
        /*02f8*/ 	.short	0x0100
        /*02fa*/ 	.byte	0x08
	.zero		1


	//   ....[39]....
        /*02fc*/ 	.word	0x000004c0
        /*0300*/ 	.word	0x000000ff
        /*0304*/ 	.word	0x00000160
        /*0308*/ 	.short	0x0100
        /*030a*/ 	.byte	0x08
	.zero		1


	//   ....[40]....
        /*030c*/ 	.word	0x000004d0
        /*0310*/ 	.word	0x000000ff
        /*0314*/ 	.word	0x000000a0
        /*0318*/ 	.short	0x0100
        /*031a*/ 	.byte	0x08
	.zero		1


	//   ....[41]....
        /*031c*/ 	.word	0x000004e0
        /*0320*/ 	.word	0x000000ff
        /*0324*/ 	.word	0x00000168
        /*0328*/ 	.short	0x0100
        /*032a*/ 	.byte	0x08
	.zero		1


	//   ....[42]....
        /*032c*/ 	.word	0x000004f0
        /*0330*/ 	.word	0x000000ff
        /*0334*/ 	.word	0x000000a8
        /*0338*/ 	.short	0x0100
        /*033a*/ 	.byte	0x08
	.zero		1


	//   ....[43]....
        /*033c*/ 	.word	0x00000500
        /*0340*/ 	.word	0x000000ff
        /*0344*/ 	.word	0x00000170
        /*0348*/ 	.short	0x0100
        /*034a*/ 	.byte	0x08
	.zero		1


	//   ....[44]....
        /*034c*/ 	.word	0x00000510
        /*0350*/ 	.word	0x000000ff
        /*0354*/ 	.word	0x000000b0
        /*0358*/ 	.short	0x0100
        /*035a*/ 	.byte	0x08
	.zero		1


	//   ....[45]....
        /*035c*/ 	.word	0x00000520
        /*0360*/ 	.word	0x000000ff
        /*0364*/ 	.word	0x00000178
        /*0368*/ 	.short	0x0100
        /*036a*/ 	.byte	0x08
	.zero		1


	//   ....[46]....
        /*036c*/ 	.word	0x00000530
        /*0370*/ 	.word	0x000000ff
        /*0374*/ 	.word	0x000000b8
        /*0378*/ 	.short	0x0100
        /*037a*/ 	.byte	0x08
	.zero		1


	//   ....[47]....
        /*037c*/ 	.word	0x00000540
        /*0380*/ 	.word	0x000000ff
        /*0384*/ 	.word	0x00000180
        /*0388*/ 	.short	0x0100
        /*038a*/ 	.byte	0x08
	.zero		1


	//   ....[48]....
        /*038c*/ 	.word	0x00000550
        /*0390*/ 	.word	0x000000ff
        /*0394*/ 	.word	0x000000c0
        /*0398*/ 	.short	0x0100
        /*039a*/ 	.byte	0x08
	.zero		1


	//   ....[49]....
        /*039c*/ 	.word	0x00000560
        /*03a0*/ 	.word	0x000000ff
        /*03a4*/ 	.word	0x00000188
        /*03a8*/ 	.short	0x0100
        /*03aa*/ 	.byte	0x08
	.zero		1


	//   ....[50]....
        /*03ac*/ 	.word	0x000009d0
        /*03b0*/ 	.word	0x000000ff
        /*03b4*/ 	.word	0x000001a0
        /*03b8*/ 	.short	0x0100
        /*03ba*/ 	.byte	0x06
	.zero		1


	//   ....[51]....
        /*03bc*/ 	.word	0x00000a60
        /*03c0*/ 	.word	0x000000ff
        /*03c4*/ 	.word	0x000001a8
        /*03c8*/ 	.short	0x0100
        /*03ca*/ 	.byte	0x06
	.zero		1


	//   ....[52]....
        /*03cc*/ 	.word	0x000019d0
        /*03d0*/ 	.word	0x00000003
        /*03d4*/ 	.word	0x00000000
        /*03d8*/ 	.short	0x010a
        /*03da*/ 	.byte	0x3f
	.zero		1


	//   ....[53]....
        /*03dc*/ 	.word	0x00001a30
        /*03e0*/ 	.word	0x00000003
        /*03e4*/ 	.word	0x00000000
        /*03e8*/ 	.short	0x010a
        /*03ea*/ 	.byte	0x3f
	.zero		1


	//   ....[54]....
        /*03ec*/ 	.word	0x00001cb0
        /*03f0*/ 	.word	0x00000003
        /*03f4*/ 	.word	0x00000000
        /*03f8*/ 	.short	0x010a
        /*03fa*/ 	.byte	0x3f
	.zero		1


	//   ....[55]....
        /*03fc*/ 	.word	0x00001cf0
        /*0400*/ 	.word	0x00000003
        /*0404*/ 	.word	0x00000000
        /*0408*/ 	.short	0x010a
        /*040a*/ 	.byte	0x3f
	.zero		1


	//   ....[56]....
        /*040c*/ 	.word	0x00001e50
        /*0410*/ 	.word	0x00000004
        /*0414*/ 	.word	0x00000000
        /*0418*/ 	.short	0x0101
        /*041a*/ 	.byte	0x3f
	.zero		1


	//   ....[57]....
        /*041c*/ 	.word	0x00002040
        /*0420*/ 	.word	0x00000000
        /*0424*/ 	.word	0x00000000
        /*0428*/ 	.short	0x0101
        /*042a*/ 	.byte	0x3f
	.zero		1


	//   ....[58]....
        /*042c*/ 	.word	0x00003c70
        /*0430*/ 	.word	0x0000000f
        /*0434*/ 	.word	0x000000c8
        /*0438*/ 	.short	0x010a
        /*043a*/ 	.byte	0x3f
	.zero		1


	//   ....[59]....
        /*043c*/ 	.word	0x00003ff0
        /*0440*/ 	.word	0x00000005
        /*0444*/ 	.word	0x000001a8
        /*0448*/ 	.short	0x0101
        /*044a*/ 	.byte	0x3f
	.zero		1


	//   ....[60]....
        /*044c*/ 	.word	0x00004740
        /*0450*/ 	.word	0x00000005
        /*0454*/ 	.word	0x00000000
        /*0458*/ 	.short	0x010a
        /*045a*/ 	.byte	0x3f
	.zero		1


	//   ....[61]....
        /*045c*/ 	.word	0x000047c0
        /*0460*/ 	.word	0x00000009
        /*0464*/ 	.word	0x00000000
        /*0468*/ 	.short	0x010a
        /*046a*/ 	.byte	0x3f
	.zero		1


	//   ....[62]....
        /*046c*/ 	.word	0x00004850
        /*0470*/ 	.word	0x00000008
        /*0474*/ 	.word	0x00000000
        /*0478*/ 	.short	0x010a
        /*047a*/ 	.byte	0x3f
	.zero		1


	//   ....[63]....
        /*047c*/ 	.word	0x000048e0
        /*0480*/ 	.word	0x00000009
        /*0484*/ 	.word	0x00000000
        /*0488*/ 	.short	0x010a
        /*048a*/ 	.byte	0x3f
	.zero		1


	//   ....[64]....
        /*048c*/ 	.word	0x00004970
        /*0490*/ 	.word	0x00000008
        /*0494*/ 	.word	0x00000000
        /*0498*/ 	.short	0x010a
        /*049a*/ 	.byte	0x3f
	.zero		1


	//   ....[65]....
        /*049c*/ 	.word	0x00004a00
        /*04a0*/ 	.word	0x00000009
        /*04a4*/ 	.word	0x00000000
        /*04a8*/ 	.short	0x010a
        /*04aa*/ 	.byte	0x3f
	.zero		1


	//   ....[66]....
        /*04ac*/ 	.word	0x00004a90
        /*04b0*/ 	.word	0x00000008
        /*04b4*/ 	.word	0x00000000
        /*04b8*/ 	.short	0x010a
        /*04ba*/ 	.byte	0x3f
	.zero		1


	//   ....[67]....
        /*04bc*/ 	.word	0x00004b20
        /*04c0*/ 	.word	0x00000009
        /*04c4*/ 	.word	0x00000000
        /*04c8*/ 	.short	0x010a
        /*04ca*/ 	.byte	0x3f
	.zero		1


	//   ....[68]....
        /*04cc*/ 	.word	0x00004bb0
        /*04d0*/ 	.word	0x00000008
        /*04d4*/ 	.word	0x00000000
        /*04d8*/ 	.short	0x010a
        /*04da*/ 	.byte	0x3f
	.zero		1


	//   ....[69]....
        /*04dc*/ 	.word	0x00004c40
        /*04e0*/ 	.word	0x00000009
        /*04e4*/ 	.word	0x00000000
        /*04e8*/ 	.short	0x010a
        /*04ea*/ 	.byte	0x3f
	.zero		1


	//   ....[70]....
        /*04ec*/ 	.word	0x00004cd0
        /*04f0*/ 	.word	0x00000008
        /*04f4*/ 	.word	0x00000000
        /*04f8*/ 	.short	0x010a
        /*04fa*/ 	.byte	0x3f
	.zero		1


	//   ....[71]....
        /*04fc*/ 	.word	0x00004d60
        /*0500*/ 	.word	0x00000009
        /*0504*/ 	.word	0x00000000
        /*0508*/ 	.short	0x010a
        /*050a*/ 	.byte	0x3f
	.zero		1


	//   ....[72]....
        /*050c*/ 	.word	0x00004df0
        /*0510*/ 	.word	0x00000008
        /*0514*/ 	.word	0x00000000
        /*0518*/ 	.short	0x010a
        /*051a*/ 	.byte	0x3f
	.zero		1


	//   ....[73]....
        /*051c*/ 	.word	0x00004e80
        /*0520*/ 	.word	0x00000009
        /*0524*/ 	.word	0x00000000
        /*0528*/ 	.short	0x010a
        /*052a*/ 	.byte	0x3f
	.zero		1


	//   ....[74]....
        /*052c*/ 	.word	0x00004f10
        /*0530*/ 	.word	0x00000008
        /*0534*/ 	.word	0x00000000
        /*0538*/ 	.short	0x010a
        /*053a*/ 	.byte	0x3f
	.zero		1


	//   ....[75]....
        /*053c*/ 	.word	0x00004fa0
        /*0540*/ 	.word	0x00000009
        /*0544*/ 	.word	0x00000000
        /*0548*/ 	.short	0x010a
        /*054a*/ 	.byte	0x3f
	.zero		1


	//   ....[76]....
        /*054c*/ 	.word	0x00005030
        /*0550*/ 	.word	0x00000008
        /*0554*/ 	.word	0x00000000
        /*0558*/ 	.short	0x010a
        /*055a*/ 	.byte	0x3f
	.zero		1


	//   ....[77]....
        /*055c*/ 	.word	0x000050c0
        /*0560*/ 	.word	0x00000009
        /*0564*/ 	.word	0x00000000
        /*0568*/ 	.short	0x010a
        /*056a*/ 	.byte	0x3f
	.zero		1


	//   ....[78]....
        /*056c*/ 	.word	0x00005150
        /*0570*/ 	.word	0x00000008
        /*0574*/ 	.word	0x00000000
        /*0578*/ 	.short	0x010a
        /*057a*/ 	.byte	0x3f
	.zero		1


	//   ....[79]....
        /*057c*/ 	.word	0x000051e0
        /*0580*/ 	.word	0x00000009
        /*0584*/ 	.word	0x00000000
        /*0588*/ 	.short	0x010a
        /*058a*/ 	.byte	0x3f
	.zero		1


	//   ....[80]....
        /*058c*/ 	.word	0x00005270
        /*0590*/ 	.word	0x00000008
        /*0594*/ 	.word	0x00000000
        /*0598*/ 	.short	0x010a
        /*059a*/ 	.byte	0x3f
	.zero		1


	//   ....[81]....
        /*059c*/ 	.word	0x00005300
        /*05a0*/ 	.word	0x00000009
        /*05a4*/ 	.word	0x00000000
        /*05a8*/ 	.short	0x010a
        /*05aa*/ 	.byte	0x3f
	.zero		1


	//   ....[82]....
        /*05ac*/ 	.word	0x00005390
        /*05b0*/ 	.word	0x00000008
        /*05b4*/ 	.word	0x00000000
        /*05b8*/ 	.short	0x010a
        /*05ba*/ 	.byte	0x3f
	.zero		1


	//   ....[83]....
        /*05bc*/ 	.word	0x00005420
        /*05c0*/ 	.word	0x0000000b
        /*05c4*/ 	.word	0x00000000
        /*05c8*/ 	.short	0x010a
        /*05ca*/ 	.byte	0x3f
	.zero		1


	//   ....[84]....
        /*05cc*/ 	.word	0x000054b0
        /*05d0*/ 	.word	0x00000003
        /*05d4*/ 	.word	0x00000000
        /*05d8*/ 	.short	0x010a
        /*05da*/ 	.byte	0x3f
	.zero		1


	//   ....[85]....
        /*05dc*/ 	.word	0x00005510
        /*05e0*/ 	.word	0x00000003
        /*05e4*/ 	.word	0x00000000
        /*05e8*/ 	.short	0x010a
        /*05ea*/ 	.byte	0x3f
	.zero		1


	//   ....[86]....
        /*05ec*/ 	.word	0x00005560
        /*05f0*/ 	.word	0x00000003
        /*05f4*/ 	.word	0x00000000
        /*05f8*/ 	.short	0x010a
        /*05fa*/ 	.byte	0x3f
	.zero		1


	//   ....[87]....
        /*05fc*/ 	.word	0x00005630
        /*0600*/ 	.word	0x0000000f
        /*0604*/ 	.word	0x000000c8
        /*0608*/ 	.short	0x010a
        /*060a*/ 	.byte	0x3f
	.zero		1


	//   ....[88]....
        /*060c*/ 	.word	0x00005700
        /*0610*/ 	.word	0x00000005
        /*0614*/ 	.word	0x00000000
        /*0618*/ 	.short	0x010a
        /*061a*/ 	.byte	0x3f
	.zero		1


	//   ....[89]....
        /*061c*/ 	.word	0x00005750
        /*0620*/ 	.word	0x00000009
        /*0624*/ 	.word	0x00000000
        /*0628*/ 	.short	0x010a
        /*062a*/ 	.byte	0x3f
	.zero		1


	//   ....[90]....
        /*062c*/ 	.word	0x000057a0
        /*0630*/ 	.word	0x00000008
        /*0634*/ 	.word	0x00000000
        /*0638*/ 	.short	0x010a
        /*063a*/ 	.byte	0x3f
	.zero		1


	//   ....[91]....
        /*063c*/ 	.word	0x000057f0
        /*0640*/ 	.word	0x00000009
        /*0644*/ 	.word	0x00000000
        /*0648*/ 	.short	0x010a
        /*064a*/ 	.byte	0x3f
	.zero		1


	//   ....[92]....
        /*064c*/ 	.word	0x00005840
        /*0650*/ 	.word	0x00000008
        /*0654*/ 	.word	0x00000000
        /*0658*/ 	.short	0x010a
        /*065a*/ 	.byte	0x3f
	.zero		1


	//   ....[93]....
        /*065c*/ 	.word	0x00005890
        /*0660*/ 	.word	0x00000009
        /*0664*/ 	.word	0x00000000
        /*0668*/ 	.short	0x010a
        /*066a*/ 	.byte	0x3f
	.zero		1


	//   ....[94]....
        /*066c*/ 	.word	0x000058e0
        /*0670*/ 	.word	0x00000008
        /*0674*/ 	.word	0x00000000
        /*0678*/ 	.short	0x010a
        /*067a*/ 	.byte	0x3f
	.zero		1


	//   ....[95]....
        /*067c*/ 	.word	0x00005930
        /*0680*/ 	.word	0x00000009
        /*0684*/ 	.word	0x00000000
        /*0688*/ 	.short	0x010a
        /*068a*/ 	.byte	0x3f
	.zero		1


	//   ....[96]....
        /*068c*/ 	.word	0x00005980
        /*0690*/ 	.word	0x00000008
        /*0694*/ 	.word	0x00000000
        /*0698*/ 	.short	0x010a
        /*069a*/ 	.byte	0x3f
	.zero		1


	//   ....[97]....
        /*069c*/ 	.word	0x000059d0
        /*06a0*/ 	.word	0x00000009
        /*06a4*/ 	.word	0x00000000
        /*06a8*/ 	.short	0x010a
        /*06aa*/ 	.byte	0x3f
	.zero		1


	//   ....[98]....
        /*06ac*/ 	.word	0x00005a20
        /*06b0*/ 	.word	0x00000008
        /*06b4*/ 	.word	0x00000000
        /*06b8*/ 	.short	0x010a
        /*06ba*/ 	.byte	0x3f
	.zero		1


	//   ....[99]....
        /*06bc*/ 	.word	0x00005a70
        /*06c0*/ 	.word	0x00000009
        /*06c4*/ 	.word	0x00000000
        /*06c8*/ 	.short	0x010a
        /*06ca*/ 	.byte	0x3f
	.zero		1


	//   ....[100]....
        /*06cc*/ 	.word	0x00005ac0
        /*06d0*/ 	.word	0x00000008
        /*06d4*/ 	.word	0x00000000
        /*06d8*/ 	.short	0x010a
        /*06da*/ 	.byte	0x3f
	.zero		1


	//   ....[101]....
        /*06dc*/ 	.word	0x00005b10
        /*06e0*/ 	.word	0x00000009
        /*06e4*/ 	.word	0x00000000
        /*06e8*/ 	.short	0x010a
        /*06ea*/ 	.byte	0x3f
	.zero		1


	//   ....[102]....
        /*06ec*/ 	.word	0x00005b60
        /*06f0*/ 	.word	0x00000008
        /*06f4*/ 	.word	0x00000000
        /*06f8*/ 	.short	0x010a
        /*06fa*/ 	.byte	0x3f
	.zero		1


	//   ....[103]....
        /*06fc*/ 	.word	0x00005bb0
        /*0700*/ 	.word	0x00000009
        /*0704*/ 	.word	0x00000000
        /*0708*/ 	.short	0x010a
        /*070a*/ 	.byte	0x3f
	.zero		1


	//   ....[104]....
        /*070c*/ 	.word	0x00005c00
        /*0710*/ 	.word	0x00000008
        /*0714*/ 	.word	0x00000000
        /*0718*/ 	.short	0x010a
        /*071a*/ 	.byte	0x3f
	.zero		1


	//   ....[105]....
        /*071c*/ 	.word	0x00005c50
        /*0720*/ 	.word	0x00000009
        /*0724*/ 	.word	0x00000000
        /*0728*/ 	.short	0x010a
        /*072a*/ 	.byte	0x3f
	.zero		1


	//   ....[106]....
        /*072c*/ 	.word	0x00005ca0
        /*0730*/ 	.word	0x00000008
        /*0734*/ 	.word	0x00000000
        /*0738*/ 	.short	0x010a
        /*073a*/ 	.byte	0x3f
	.zero		1


	//   ....[107]....
        /*073c*/ 	.word	0x00005cf0
        /*0740*/ 	.word	0x00000009
        /*0744*/ 	.word	0x00000000
        /*0748*/ 	.short	0x010a
        /*074a*/ 	.byte	0x3f
	.zero		1


	//   ....[108]....
        /*074c*/ 	.word	0x00005d40
        /*0750*/ 	.word	0x00000008
        /*0754*/ 	.word	0x00000000
        /*0758*/ 	.short	0x010a
        /*075a*/ 	.byte	0x3f
	.zero		1


	//   ....[109]....
        /*075c*/ 	.word	0x00005d90
        /*0760*/ 	.word	0x00000009
        /*0764*/ 	.word	0x00000000
        /*0768*/ 	.short	0x010a
        /*076a*/ 	.byte	0x3f
	.zero		1


	//   ....[110]....
        /*076c*/ 	.word	0x00005de0
        /*0770*/ 	.word	0x00000008
        /*0774*/ 	.word	0x00000000
        /*0778*/ 	.short	0x010a
        /*077a*/ 	.byte	0x3f
	.zero		1


	//   ....[111]....
        /*077c*/ 	.word	0x00005e30
        /*0780*/ 	.word	0x0000000b
        /*0784*/ 	.word	0x00000000
        /*0788*/ 	.short	0x010a
        /*078a*/ 	.byte	0x3f
	.zero		1


	//----- nvinfo : EIATTR_NUM_MBARRIERS
	.align		4
.L_35:
        /*078c*/ 	.byte	0x03, 0x38
        /*078e*/ 	.short	0x0034


	//----- nvinfo : EIATTR_EXIT_INSTR_OFFSETS
	.align		4
        /*0790*/ 	.byte	0x04, 0x1c
        /*0792*/ 	.short	(.L_37 - .L_36)


	//   ....[0]....
.L_36:
        /*0794*/ 	.word	0x00000ca0


	//   ....[1]....
        /*0798*/ 	.word	0x000014a0


	//   ....[2]....
        /*079c*/ 	.word	0x00003400


	//   ....[3]....
        /*07a0*/ 	.word	0x00003950


	//   ....[4]....
        /*07a4*/ 	.word	0x00005500


	//----- nvinfo : EIATTR_MAX_THREADS
	.align		4
.L_37:
        /*07a8*/ 	.byte	0x04, 0x05
        /*07aa*/ 	.short	(.L_39 - .L_38)
.L_38:
        /*07ac*/ 	.word	0x00000180
        /*07b0*/ 	.word	0x00000001
        /*07b4*/ 	.word	0x00000001


	//----- nvinfo : EIATTR_CRS_STACK_SIZE
	.align		4
.L_39:
        /*07b8*/ 	.byte	0x04, 0x1e
        /*07ba*/ 	.short	(.L_41 - .L_40)
.L_40:
        /*07bc*/ 	.word	0x00000000


	//----- nvinfo : EIATTR_CBANK_PARAM_SIZE
	.align		4
.L_41:
        /*07c0*/ 	.byte	0x03, 0x19
        /*07c2*/ 	.short	0x0470


	//----- nvinfo : EIATTR_PARAM_CBANK
	.align		4
        /*07c4*/ 	.byte	0x04, 0x0a
        /*07c6*/ 	.short	(.L_43 - .L_42)
	.align		4
.L_42:
        /*07c8*/ 	.word	index@(.nv.constant0._ZN7cutlass13device_kernelINS_4gemm6kernel13GemmUniversalIN4cute5tupleIJiiiiEEENS1_10collective13CollectiveMmaINS1_34MainloopSm90TmaGmmaWarpSpecializedILi25ENS5_IJNS4_1CILi2EEENSA_ILi1EEESC_EEENS1_35KernelTmaWarpSpecializedCooperativeEEENS5_IJNSA_ILi128EEENSA_ILi16EEENSA_ILi32EEEEEENS_6half_tENS5_IJlSC_lEEESK_SL_NS4_8TiledMMAINS4_8MMA_AtomIJNS4_4SM904GMMA25MMA_64x16x16_F32F16F16_SSILNSP_5MajorE0ELSR_0ELNSP_7ScaleInE1ELSS_1EEEEEENS4_6LayoutISD_NS5_IJSC_NSA_ILi0EEESW_EEEEENS5_IJNS4_10UnderscoreESZ_SZ_EEEEENS4_13SM90_TMA_LOADENS4_14ComposedLayoutINS4_7SwizzleILi2ELi4ELi3EEENS4_18smem_ptr_flag_bitsILi16EEENSV_INS5_IJNSA_ILi8EEESI_EEENS5_IJSI_SC_EEEEEEEvNS4_8identityENS4_23SM90_TMA_LOAD_MULTICASTES1C_vS1D_EENS_8epilogue10collective6detail29Sm90TmaWarpSpecializedAdapterINS1H_15DefaultEpilogueISK_SL_SL_NS1G_6thread17LinearCombinationISK_Li1EffLNS1L_9ScaleType4KindE0ELNS_15FloatRoundStyleE2ESK_EENS1_15EpilogueDefaultEEEEEvvEEEEvNT_6ParamsE)
        /*07cc*/ 	.short	0x0210
        /*07ce*/ 	.short	0x0470


	//----- nvinfo : EIATTR_SW_WAR
	.align		4
.L_43:
        /*07d0*/ 	.byte	0x04, 0x36
        /*07d2*/ 	.short	(.L_45 - .L_44)
.L_44:
        /*07d4*/ 	.word	0x00000008
.L_45:


//--------------------- .nv.callgraph             --------------------------
	.section	.nv.callgraph,"",@"SHT_CUDA_CALLGRAPH"
	.align	4
	.sectionentsize	8
	.align		4
        /*0000*/ 	.word	0x00000000
	.align		4
        /*0004*/ 	.word	0xffffffff
	.align		4
        /*0008*/ 	.word	index@(_ZN7cutlass13device_kernelINS_4gemm6kernel13GemmUniversalIN4cute5tupleIJiiiiEEENS1_10collective13CollectiveMmaINS1_34MainloopSm90TmaGmmaWarpSpecializedILi25ENS5_IJNS4_1CILi2EEENSA_ILi1EEESC_EEENS1_35KernelTmaWarpSpecializedCooperativeEEENS5_IJNSA_ILi128EEENSA_ILi16EEENSA_ILi32EEEEEENS_6half_tENS5_IJlSC_lEEESK_SL_NS4_8TiledMMAINS4_8MMA_AtomIJNS4_4SM904GMMA25MMA_64x16x16_F32F16F16_SSILNSP_5MajorE0ELSR_0ELNSP_7ScaleInE1ELSS_1EEEEEENS4_6LayoutISD_NS5_IJSC_NSA_ILi0EEESW_EEEEENS5_IJNS4_10UnderscoreESZ_SZ_EEEEENS4_13SM90_TMA_LOADENS4_14ComposedLayoutINS4_7SwizzleILi2ELi4ELi3EEENS4_18smem_ptr_flag_bitsILi16EEENSV_INS5_IJNSA_ILi8EEESI_EEENS5_IJSI_SC_EEEEEEEvNS4_8identityENS4_23SM90_TMA_LOAD_MULTICASTES1C_vS1D_EENS_8epilogue10collective6detail29Sm90TmaWarpSpecializedAdapterINS1H_15DefaultEpilogueISK_SL_SL_NS1G_6thread17LinearCombinationISK_Li1EffLNS1L_9ScaleType4KindE0ELNS_15FloatRoundStyleE2ESK_EENS1_15EpilogueDefaultEEEEEvvEEEEvNT_6ParamsE)
	.align		4
        /*000c*/ 	.word	index@(__assertfail)
	.align		4
        /*0010*/ 	.word	0x00000000
	.align		4
        /*0014*/ 	.word	0xfffffffe
	.align		4
        /*0018*/ 	.word	0x00000000
	.align		4
        /*001c*/ 	.word	0xfffffffd
	.align		4
        /*0020*/ 	.word	0x00000000
	.align		4
        /*0024*/ 	.word	0xfffffffc


//--------------------- .nv.constant4             --------------------------
	.section	.nv.constant4,"a",@progbits
	.align	8
	.align		8
.nv.constant4:
        /*0000*/ 	.dword	__assertfail
	.align		8
        /*0008*/ 	.dword	__unnamed_1
	.align		8
        /*0010*/ 	.dword	_ZN40_INTERNAL_9a7738eb_4_k_cu_d5565033_136954cuda3std3__45__cpo5beginE
	.align		8
        /*0018*/ 	.dword	_ZN40_INTERNAL_9a7738eb_4_k_cu_d5565033_136954cuda3std3__45__cpo3endE
	.align		8
        /*0020*/ 	.dword	_ZN40_INTERNAL_9a7738eb_4_k_cu_d5565033_136954cuda3std3__45__cpo6cbeginE
	.align		8
        /*0028*/ 	.dword	_ZN40_INTERNAL_9a7738eb_4_k_cu_d5565033_136954cuda3std3__45__cpo4cendE
	.align		8
        /*0030*/ 	.dword	_ZN40_INTERNAL_9a7738eb_4_k_cu_d5565033_136954cuda3std3__442_GLOBAL__N__9a7738eb_4_k_cu_d5565033_136956ignoreE
	.align		8
        /*0038*/ 	.dword	_ZN40_INTERNAL_9a7738eb_4_k_cu_d5565033_136954cuda3std3__419piecewise_constructE
	.align		8
        /*0040*/ 	.dword	_ZN40_INTERNAL_9a7738eb_4_k_cu_d5565033_136954cuda3std3__48in_placeE
	.align		8
        /*0048*/ 	.dword	_ZN40_INTERNAL_9a7738eb_4_k_cu_d5565033_136954cuda3std6ranges3__45__cpo4swapE
	.align		8
        /*0050*/ 	.dword	_ZN40_INTERNAL_9a7738eb_4_k_cu_d5565033_136954cuda3std6ranges3__45__cpo9iter_moveE
	.align		8
        /*0058*/ 	.dword	_ZN40_INTERNAL_9a7738eb_4_k_cu_d5565033_136954cute7productE
	.align		8
        /*0060*/ 	.dword	_ZN40_INTERNAL_9a7738eb_4_k_cu_d5565033_136954cute1_E
	.align		8
        /*0068*/ 	.dword	$str$22
	.align		8
        /*0070*/ 	.dword	$str$23


//--------------------- .text._ZN7cutlass13device_kernelINS_4gemm6kernel13GemmUniversalIN4cute5tupleIJiiiiEEENS1_10collective13CollectiveMmaINS1_34MainloopSm90TmaGmmaWarpSpecializedILi25ENS5_IJNS4_1CILi2EEENSA_ILi1EEESC_EEENS1_35KernelTmaWarpSpecializedCooperativeEEENS5_IJNSA_ILi128EEENSA_ILi16EEENSA_ILi32EEEEEENS_6half_tENS5_IJlSC_lEEESK_SL_NS4_8TiledMMAINS4_8MMA_AtomIJNS4_4SM904GMMA25MMA_64x16x16_F32F16F16_SSILNSP_5MajorE0ELSR_0ELNSP_7ScaleInE1ELSS_1EEEEEENS4_6LayoutISD_NS5_IJSC_NSA_ILi0EEESW_EEEEENS5_IJNS4_10UnderscoreESZ_SZ_EEEEENS4_13SM90_TMA_LOADENS4_14ComposedLayoutINS4_7SwizzleILi2ELi4ELi3EEENS4_18smem_ptr_flag_bitsILi16EEENSV_INS5_IJNSA_ILi8EEESI_EEENS5_IJSI_SC_EEEEEEEvNS4_8identityENS4_23SM90_TMA_LOAD_MULTICASTES1C_vS1D_EENS_8epilogue10collective6detail29Sm90TmaWarpSpecializedAdapterINS1H_15DefaultEpilogueISK_SL_SL_NS1G_6thread17LinearCombinationISK_Li1EffLNS1L_9ScaleType4KindE0ELNS_15FloatRoundStyleE2ESK_EENS1_15EpilogueDefaultEEEEEvvEEEEvNT_6ParamsE --------------------------
	.section	.text._ZN7cutlass13device_kernelINS_4gemm6kernel13GemmUniversalIN4cute5tupleIJiiiiEEENS1_10collective13CollectiveMmaINS1_34MainloopSm90TmaGmmaWarpSpecializedILi25ENS5_IJNS4_1CILi2EEENSA_ILi1EEESC_EEENS1_35KernelTmaWarpSpecializedCooperativeEEENS5_IJNSA_ILi128EEENSA_ILi16EEENSA_ILi32EEEEEENS_6half_tENS5_IJlSC_lEEESK_SL_NS4_8TiledMMAINS4_8MMA_AtomIJNS4_4SM904GMMA25MMA_64x16x16_F32F16F16_SSILNSP_5MajorE0ELSR_0ELNSP_7ScaleInE1ELSS_1EEEEEENS4_6LayoutISD_NS5_IJSC_NSA_ILi0EEESW_EEEEENS5_IJNS4_10UnderscoreESZ_SZ_EEEEENS4_13SM90_TMA_LOADENS4_14ComposedLayoutINS4_7SwizzleILi2ELi4ELi3EEENS4_18smem_ptr_flag_bitsILi16EEENSV_INS5_IJNSA_ILi8EEESI_EEENS5_IJSI_SC_EEEEEEEvNS4_8identityENS4_23SM90_TMA_LOAD_MULTICASTES1C_vS1D_EENS_8epilogue10collective6detail29Sm90TmaWarpSpecializedAdapterINS1H_15DefaultEpilogueISK_SL_SL_NS1G_6thread17LinearCombinationISK_Li1EffLNS1L_9ScaleType4KindE0ELNS_15FloatRoundStyleE2ESK_EENS1_15EpilogueDefaultEEEEEvvEEEEvNT_6ParamsE,"ax",@progbits
	.align	128
.text._ZN7cutlass13device_kernelINS_4gemm6kernel13GemmUniversalIN4cute5tupleIJiiiiEEENS1_10collective13CollectiveMmaINS1_34MainloopSm90TmaGmmaWarpSpecializedILi25ENS5_IJNS4_1CILi2EEENSA_ILi1EEESC_EEENS1_35KernelTmaWarpSpecializedCooperativeEEENS5_IJNSA_ILi128EEENSA_ILi16EEENSA_ILi32EEEEEENS_6half_tENS5_IJlSC_lEEESK_SL_NS4_8TiledMMAINS4_8MMA_AtomIJNS4_4SM904GMMA25MMA_64x16x16_F32F16F16_SSILNSP_5MajorE0ELSR_0ELNSP_7ScaleInE1ELSS_1EEEEEENS4_6LayoutISD_NS5_IJSC_NSA_ILi0EEESW_EEEEENS5_IJNS4_10UnderscoreESZ_SZ_EEEEENS4_13SM90_TMA_LOADENS4_14ComposedLayoutINS4_7SwizzleILi2ELi4ELi3EEENS4_18smem_ptr_flag_bitsILi16EEENSV_INS5_IJNSA_ILi8EEESI_EEENS5_IJSI_SC_EEEEEEEvNS4_8identityENS4_23SM90_TMA_LOAD_MULTICASTES1C_vS1D_EENS_8epilogue10collective6detail29Sm90TmaWarpSpecializedAdapterINS1H_15DefaultEpilogueISK_SL_SL_NS1G_6thread17LinearCombinationISK_Li1EffLNS1L_9ScaleType4KindE0ELNS_15FloatRoundStyleE2ESK_EENS1_15EpilogueDefaultEEEEEvvEEEEvNT_6ParamsE:
        .type           _ZN7cutlass13device_kernelINS_4gemm6kernel13GemmUniversalIN4cute5tupleIJiiiiEEENS1_10collective13CollectiveMmaINS1_34MainloopSm90TmaGmmaWarpSpecializedILi25ENS5_IJNS4_1CILi2EEENSA_ILi1EEESC_EEENS1_35KernelTmaWarpSpecializedCooperativeEEENS5_IJNSA_ILi128EEENSA_ILi16EEENSA_ILi32EEEEEENS_6half_tENS5_IJlSC_lEEESK_SL_NS4_8TiledMMAINS4_8MMA_AtomIJNS4_4SM904GMMA25MMA_64x16x16_F32F16F16_SSILNSP_5MajorE0ELSR_0ELNSP_7ScaleInE1ELSS_1EEEEEENS4_6LayoutISD_NS5_IJSC_NSA_ILi0EEESW_EEEEENS5_IJNS4_10UnderscoreESZ_SZ_EEEEENS4_13SM90_TMA_LOADENS4_14ComposedLayoutINS4_7SwizzleILi2ELi4ELi3EEENS4_18smem_ptr_flag_bitsILi16EEENSV_INS5_IJNSA_ILi8EEESI_EEENS5_IJSI_SC_EEEEEEEvNS4_8identityENS4_23SM90_TMA_LOAD_MULTICASTES1C_vS1D_EENS_8epilogue10collective6detail29Sm90TmaWarpSpecializedAdapterINS1H_15DefaultEpilogueISK_SL_SL_NS1G_6thread17LinearCombinationISK_Li1EffLNS1L_9ScaleType4KindE0ELNS_15FloatRoundStyleE2ESK_EENS1_15EpilogueDefaultEEEEEvvEEEEvNT_6ParamsE,@function
        .size           _ZN7cutlass13device_kernelINS_4gemm6kernel13GemmUniversalIN4cute5tupleIJiiiiEEENS1_10collective13CollectiveMmaINS1_34MainloopSm90TmaGmmaWarpSpecializedILi25ENS5_IJNS4_1CILi2EEENSA_ILi1EEESC_EEENS1_35KernelTmaWarpSpecializedCooperativeEEENS5_IJNSA_ILi128EEENSA_ILi16EEENSA_ILi32EEEEEENS_6half_tENS5_IJlSC_lEEESK_SL_NS4_8TiledMMAINS4_8MMA_AtomIJNS4_4SM904GMMA25MMA_64x16x16_F32F16F16_SSILNSP_5MajorE0ELSR_0ELNSP_7ScaleInE1ELSS_1EEEEEENS4_6LayoutISD_NS5_IJSC_NSA_ILi0EEESW_EEEEENS5_IJNS4_10UnderscoreESZ_SZ_EEEEENS4_13SM90_TMA_LOADENS4_14ComposedLayoutINS4_7SwizzleILi2ELi4ELi3EEENS4_18smem_ptr_flag_bitsILi16EEENSV_INS5_IJNSA_ILi8EEESI_EEENS5_IJSI_SC_EEEEEEEvNS4_8identityENS4_23SM90_TMA_LOAD_MULTICASTES1C_vS1D_EENS_8epilogue10collective6detail29Sm90TmaWarpSpecializedAdapterINS1H_15DefaultEpilogueISK_SL_SL_NS1G_6thread17LinearCombinationISK_Li1EffLNS1L_9ScaleType4KindE0ELNS_15FloatRoundStyleE2ESK_EENS1_15EpilogueDefaultEEEEEvvEEEEvNT_6ParamsE,(.L_x_128 - _ZN7cutlass13device_kernelINS_4gemm6kernel13GemmUniversalIN4cute5tupleIJiiiiEEENS1_10collective13CollectiveMmaINS1_34MainloopSm90TmaGmmaWarpSpecializedILi25ENS5_IJNS4_1CILi2EEENSA_ILi1EEESC_EEENS1_35KernelTmaWarpSpecializedCooperativeEEENS5_IJNSA_ILi128EEENSA_ILi16EEENSA_ILi32EEEEEENS_6half_tENS5_IJlSC_lEEESK_SL_NS4_8TiledMMAINS4_8MMA_AtomIJNS4_4SM904GMMA25MMA_64x16x16_F32F16F16_SSILNSP_5MajorE0ELSR_0ELNSP_7ScaleInE1ELSS_1EEEEEENS4_6LayoutISD_NS5_IJSC_NSA_ILi0EEESW_EEEEENS5_IJNS4_10UnderscoreESZ_SZ_EEEEENS4_13SM90_TMA_LOADENS4_14ComposedLayoutINS4_7SwizzleILi2ELi4ELi3EEENS4_18smem_ptr_flag_bitsILi16EEENSV_INS5_IJNSA_ILi8EEESI_EEENS5_IJSI_SC_EEEEEEEvNS4_8identityENS4_23SM90_TMA_LOAD_MULTICASTES1C_vS1D_EENS_8epilogue10collective6detail29Sm90TmaWarpSpecializedAdapterINS1H_15DefaultEpilogueISK_SL_SL_NS1G_6thread17LinearCombinationISK_Li1EffLNS1L_9ScaleType4KindE0ELNS_15FloatRoundStyleE2ESK_EENS1_15EpilogueDefaultEEEEEvvEEEEvNT_6ParamsE)
        .other          _ZN7cutlass13device_kernelINS_4gemm6kernel13GemmUniversalIN4cute5tupleIJiiiiEEENS1_10collective13CollectiveMmaINS1_34MainloopSm90TmaGmmaWarpSpecializedILi25ENS5_IJNS4_1CILi2EEENSA_ILi1EEESC_EEENS1_35KernelTmaWarpSpecializedCooperativeEEENS5_IJNSA_ILi128EEENSA_ILi16EEENSA_ILi32EEEEEENS_6half_tENS5_IJlSC_lEEESK_SL_NS4_8TiledMMAINS4_8MMA_AtomIJNS4_4SM904GMMA25MMA_64x16x16_F32F16F16_SSILNSP_5MajorE0ELSR_0ELNSP_7ScaleInE1ELSS_1EEEEEENS4_6LayoutISD_NS5_IJSC_NSA_ILi0EEESW_EEEEENS5_IJNS4_10UnderscoreESZ_SZ_EEEEENS4_13SM90_TMA_LOADENS4_14ComposedLayoutINS4_7SwizzleILi2ELi4ELi3EEENS4_18smem_ptr_flag_bitsILi16EEENSV_INS5_IJNSA_ILi8EEESI_EEENS5_IJSI_SC_EEEEEEEvNS4_8identityENS4_23SM90_TMA_LOAD_MULTICASTES1C_vS1D_EENS_8epilogue10collective6detail29Sm90TmaWarpSpecializedAdapterINS1H_15DefaultEpilogueISK_SL_SL_NS1G_6thread17LinearCombinationISK_Li1EffLNS1L_9ScaleType4KindE0ELNS_15FloatRoundStyleE2ESK_EENS1_15EpilogueDefaultEEEEEvvEEEEvNT_6ParamsE,@"STO_CUDA_ENTRY STV_DEFAULT"
_ZN7cutlass13device_kernelINS_4gemm6kernel13GemmUniversalIN4cute5tupleIJiiiiEEENS1_10collective13CollectiveMmaINS1_34MainloopSm90TmaGmmaWarpSpecializedILi25ENS5_IJNS4_1CILi2EEENSA_ILi1EEESC_EEENS1_35KernelTmaWarpSpecializedCooperativeEEENS5_IJNSA_ILi128EEENSA_ILi16EEENSA_ILi32EEEEEENS_6half_tENS5_IJlSC_lEEESK_SL_NS4_8TiledMMAINS4_8MMA_AtomIJNS4_4SM904GMMA25MMA_64x16x16_F32F16F16_SSILNSP_5MajorE0ELSR_0ELNSP_7ScaleInE1ELSS_1EEEEEENS4_6LayoutISD_NS5_IJSC_NSA_ILi0EEESW_EEEEENS5_IJNS4_10UnderscoreESZ_SZ_EEEEENS4_13SM90_TMA_LOADENS4_14ComposedLayoutINS4_7SwizzleILi2ELi4ELi3EEENS4_18smem_ptr_flag_bitsILi16EEENSV_INS5_IJNSA_ILi8EEESI_EEENS5_IJSI_SC_EEEEEEEvNS4_8identityENS4_23SM90_TMA_LOAD_MULTICASTES1C_vS1D_EENS_8epilogue10collective6detail29Sm90TmaWarpSpecializedAdapterINS1H_15DefaultEpilogueISK_SL_SL_NS1G_6thread17LinearCombinationISK_Li1EffLNS1L_9ScaleType4KindE0ELNS_15FloatRoundStyleE2ESK_EENS1_15EpilogueDefaultEEEEEvvEEEEvNT_6ParamsE:
[----:B------:R-:W0:Y:S01]  /*0000*/  LDC R1, c[0x0][0x28] ;  /* 0x00000a00ff017b82 */ /* 0x000e220000000800 */
[----:B------:R-:W1:Y:S01]  /*0010*/  S2R R40, SR_TID.X ;  /* 0x0000000000287919 */ /* 0x000e620000002100 */
[----:B------:R-:W-:Y:S01]  /*0020*/  ELECT P0, URZ, PT ;  /* 0x00000000003f782f */ /* 0x000fe20003800000 */
[----:B------:R-:W-:Y:S01]  /*0030*/  BSSY B0, `(.L_x_0) ;  /* 0x000000f000007945 */ /* 0x000fe20003800000 */
[--C-:B-1----:R-:W-:Y:S02]  /*0040*/  SHF.R.U32.HI R0, RZ, 0x5, R40.reuse ;  /* 0x00000005ff007819 */ /* 0x102fe40000011628 */
[----:B------:R-:W-:-:S03]  /*0050*/  SHF.R.U32.HI R6, RZ, 0x7, R40 ;  /* 0x00000007ff067819 */ /* 0x000fc60000011628 */
[----:B------:R-:W1:Y:S04]  /*0060*/  SHFL.IDX PT, R2, R0, RZ, 0x1f ;  /* 0x00001fff00027589 */ /* 0x000e6800000e0000 */
[----:B------:R2:W3:Y:S01]  /*0070*/  SHFL.IDX PT, R5, R6, RZ, 0x1f ;  /* 0x00001fff06057589 */ /* 0x0004e200000e0000 */
[----:B-1----:R-:W-:-:S13]  /*0080*/  ISETP.NE.OR P0, PT, R2, RZ, !P0 ;  /* 0x000000ff0200720c */ /* 0x002fda0004705670 */
[----:B0-23--:R-:W-:Y:S05]  /*0090*/  @P0 BRA `(.L_x_1) ;  /* 0x0000000000200947 */ /* 0x00dfea0003800000 */
[----:B------:R-:W-:Y:S02]  /*00a0*/  ULDC.64 UR4, c[0x0][0x198] ;  /* 0x0000660000047ab9 */ /* 0x000fe40000000a00 */
[----:B------:R-:W-:Y:S02]  /*00b0*/  UIADD3 UR6, UP0, UR4, 0xf0, URZ ;  /* 0x000000f004067890 */ /* 0x000fe4000ff1e03f */
[----:B------:R-:W-:Y:S02]  /*00c0*/  UIADD3 UR4, UP1, UR4, 0x1f0, URZ ;  /* 0x000001f004047890 */ /* 0x000fe4000ff3e03f */
[----:B------:R-:W-:Y:S02]  /*00d0*/  UIADD3.X UR7, URZ, UR5, URZ, UP0, !UPT ;  /* 0x000000053f077290 */ /* 0x000fe400087fe43f */
[----:B------:R-:W-:-:S07]  /*00e0*/  UIADD3.X UR5, URZ, UR5, URZ, UP1, !UPT ;  /* 0x000000053f057290 */ /* 0x000fce0008ffe43f */
[----:B------:R0:W-:Y:S02]  /*00f0*/  UTMACCTL.PF [UR6] ;  /* 0x00000000060079b9 */ /* 0x0001e40008040000 */
[----:B------:R0:W-:Y:S02]  /*0100*/  UTMACCTL.PF [UR4] ;  /* 0x00000000040079b9 */ /* 0x0001e40008040000 */
[----:B0-----:R-:W-:Y:S01]  /*0110*/  NOP ;  /* 0x0000000000007918 */ /* 0x001fe20000000000 */
.L_x_1:
[----:B------:R-:W-:Y:S05]  /*0120*/  BSYNC B0 ;  /* 0x0000000000007941 */ /* 0x000fea0003800000 */
.L_x_0:
[----:B------:R-:W0:Y:S02]  /*0130*/  SHFL.IDX PT, R3, R0, RZ, 0x1f ;  /* 0x00001fff00037589 */ /* 0x000e2400000e0000 */
[----:B0-----:R-:W-:-:S13]  /*0140*/  ISETP.NE.AND P0, PT, R3, RZ, PT ;  /* 0x000000ff0300720c */ /* 0x001fda0003f05270 */
[----:B------:R-:W-:Y:S05]  /*0150*/  @P0 BRA `(.L_x_2) ;  /* 0x00000004000c0947 */ /* 0x000fea0003800000 */
[----:B------:R-:W-:Y:S01]  /*0160*/  ELECT P0, URZ, PT ;  /* 0x00000000003f782f */ /* 0x000fe20003800000 */
[----:B------:R-:W-:-:S12]  /*0170*/  BSSY B0, `(.L_x_2) ;  /* 0x0000041000007945 */ /* 0x000fd80003800000 */
[----:B------:R-:W-:Y:S05]  /*0180*/  @!P0 BRA `(.L_x_3) ;  /* 0x0000000000fc8947 */ /* 0x000fea0003800000 */
[----:B------:R-:W0:Y:S01]  /*0190*/  S2UR UR8, SR_CgaCtaId ;  /* 0x00000000000879c3 */ /* 0x000e220000008800 */
[----:B------:R-:W-:Y:S01]  /*01a0*/  UMOV UR4, 0x400 ;  /* 0x0000040000047882 */ /* 0x000fe20000000000 */
[----:B------:R-:W-:Y:S01]  /*01b0*/  UMOV UR5, 0x1 ;  /* 0x0000000100057882 */ /* 0x000fe20000000000 */
[----:B------:R-:W-:Y:S02]  /*01c0*/  UMOV UR6, 0x4 ;  /* 0x0000000400067882 */ /* 0x000fe40000000000 */
[----:B------:R-:W-:-:S04]  /*01d0*/  UIADD3 UR6, -UR6, 0x100000, URZ ;  /* 0x0010000006067890 */ /* 0x000fc8000fffe13f */
[----:B------:R-:W-:Y:S02]  /*01e0*/  USHF.L.U32 UR7, UR6, 0xb, URZ ;  /* 0x0000000b06077899 */ /* 0x000fe4000800063f */
[----:B------:R-:W-:Y:S02]  /*01f0*/  USHF.L.U32 UR6, UR6, 0x1, URZ ;  /* 0x0000000106067899 */ /* 0x000fe4000800063f */
[----:B0-----:R-:W-:Y:S02]  /*0200*/  ULEA UR8, UR8, UR4, 0x18 ;  /* 0x0000000408087291 */ /* 0x001fe4000f8ec03f */
[----:B------:R-:W-:-:S04]  /*0210*/  UIADD3 UR4, -UR5, 0x100000, URZ ;  /* 0x0010000005047890 */ /* 0x000fc8000fffe13f */
[----:B------:R-:W-:Y:S02]  /*0220*/  USHF.L.U32 UR5, UR4, 0xb, URZ ;  /* 0x0000000b04057899 */ /* 0x000fe4000800063f */
[----:B------:R-:W-:Y:S01]  /*0230*/  USHF.L.U32 UR4, UR4, 0x1, URZ ;  /* 0x0000000104047899 */ /* 0x000fe2000800063f */
[----:B------:R-:W0:Y:S11]  /*0240*/  FENCE.VIEW.ASYNC.S ;  /* 0x00000000000073c6 */ /* 0x000e360000000000 */
[----:B0-----:R0:W1:Y:S01]  /*0250*/  SYNCS.EXCH.64 URZ, [UR8], UR4 ;  /* 0x00000004083f75b2 */ /* 0x0010620008000100 */
[----:B------:R0:W2:Y:S01]  /*0260*/  SYNCS.EXCH.64 URZ, [UR8+0xc8], UR6 ;  /* 0x0000c806083f75b2 */ /* 0x0000a20008000100 */
[----:B------:R0:W3:Y:S01]  /*0270*/  SYNCS.EXCH.64 URZ, [UR8+0x8], UR4 ;  /* 0x00000804083f75b2 */ /* 0x0000e20008000100 */
[----:B------:R0:W4:Y:S01]  /*0280*/  SYNCS.EXCH.64 URZ, [UR8+0xd0], UR6 ;  /* 0x0000d006083f75b2 */ /* 0x0001220008000100 */
[----:B------:R0:W0:Y:S01]  /*0290*/  SYNCS.EXCH.64 URZ, [UR8+0x10], UR4 ;  /* 0x00001004083f75b2 */ /* 0x0000220008000100 */
        /* <DEDUP_REMOVED lines=45> */
[----:B-1234-:R-:W-:Y:S01]  /*0570*/  NOP ;  /* 0x0000000000007918 */ /* 0x01efe20000000000 */
.L_x_3:
[----:B0-----:R-:W-:Y:S05]  /*0580*/  BSYNC B0 ;  /* 0x0000000000007941 */ /* 0x001fea0003800000 */
.L_x_2:
[----:B------:R-:W-:Y:S01]  /*0590*/  SHF.R.S32.HI R7, RZ, 0x1f, R40 ;  /* 0x0000001fff077819 */ /* 0x000fe20000011428 */
[----:B------:R-:W0:Y:S01]  /*05a0*/  SHFL.IDX PT, R0, R0, RZ, 0x1f ;  /* 0x00001fff00007589 */ /* 0x000e2200000e0000 */
[----:B------:R-:W1:Y:S01]  /*05b0*/  S2UR UR8, SR_CTAID.X ;  /* 0x00000000000879c3 */ /* 0x000e620000002500 */
[----:B------:R-:W-:Y:S02]  /*05c0*/  ELECT P0, URZ, PT ;  /* 0x00000000003f782f */ /* 0x000fe40003800000 */
[----:B------:R-:W-:Y:S01]  /*05d0*/  LEA.HI R7, R7, R40, RZ, 0x7 ;  /* 0x0000002807077211 */ /* 0x000fe200078f38ff */
[----:B------:R-:W2:Y:S01]  /*05e0*/  S2R R4, SR_CTAID.Y ;  /* 0x0000000000047919 */ /* 0x000ea20000002600 */
[----:B------:R-:W-:Y:S01]  /*05f0*/  SHF.R.S32.HI R10, RZ, 0x1f, R3 ;  /* 0x0000001fff0a7819 */ /* 0x000fe20000011403 */
[----:B------:R-:W-:Y:S01]  /*0600*/  ULDC UR4, c[0x0][0x150] ;  /* 0x0000540000047ab9 */ /* 0x000fe20000000800 */
[----:B------:R-:W-:Y:S01]  /*0610*/  LOP3.LUT R7, R7, 0xffffff80, RZ, 0xc0, !PT ;  /* 0xffffff8007077812 */ /* 0x000fe200078ec0ff */
[----:B------:R-:W-:Y:S01]  /*0620*/  NOP ;  /* 0x0000000000007918 */ /* 0x000fe20000000000 */
[----:B------:R-:W-:Y:S01]  /*0630*/  LEA.HI R10, R10, R3, RZ, 0x2 ;  /* 0x000000030a0a7211 */ /* 0x000fe200078f10ff */
[----:B------:R-:W3:Y:S01]  /*0640*/  LDC R12, c[0x0][0x144] ;  /* 0x00005100ff0c7b82 */ /* 0x000ee20000000800 */
[----:B------:R-:W-:Y:S01]  /*0650*/  NOP ;  /* 0x0000000000007918 */ /* 0x000fe20000000000 */
[----:B------:R-:W-:Y:S01]  /*0660*/  IMAD.IADD R8, R40, 0x1, -R7 ;  /* 0x0000000128087824 */ /* 0x000fe200078e0a07 */
[----:B------:R-:W-:Y:S01]  /*0670*/  LOP3.LUT R10, R10, 0x3ffffffc, RZ, 0xc0, !PT ;  /* 0x3ffffffc0a0a7812 */ /* 0x000fe200078ec0ff */
[----:B------:R-:W-:Y:S01]  /*0680*/  IMAD.MOV.U32 R22, RZ, RZ, 0x1 ;  /* 0x00000001ff167424 */ /* 0x000fe200078e00ff */
[----:B------:R-:W-:-:S02]  /*0690*/  ISETP.NE.AND P3, PT, R5, RZ, PT ;  /* 0x000000ff0500720c */ /* 0x000fc40003f65270 */
[----:B------:R-:W-:Y:S01]  /*06a0*/  SHF.R.S32.HI R7, RZ, 0x1f, R8 ;  /* 0x0000001fff077819 */ /* 0x000fe20000011408 */
[----:B------:R-:W-:Y:S01]  /*06b0*/  IMAD.IADD R10, R3, 0x1, -R10 ;  /* 0x00000001030a7824 */ /* 0x000fe200078e0a0a */
[----:B------:R-:W4:Y:S02]  /*06c0*/  LDC R14, c[0x0][0x140] ;  /* 0x00005000ff0e7b82 */ /* 0x000f240000000800 */
[----:B------:R-:W-:Y:S02]  /*06d0*/  LEA.HI R7, R7, R8, RZ, 0x3 ;  /* 0x0000000807077211 */ /* 0x000fe400078f18ff */
[----:B0-----:R-:W-:Y:S02]  /*06e0*/  ISETP.NE.OR P0, PT, R0, RZ, !P0 ;  /* 0x000000ff0000720c */ /* 0x001fe40004705670 */
[--C-:B------:R-:W-:Y:S02]  /*06f0*/  SHF.R.S32.HI R0, RZ, 0x3, R7.reuse ;  /* 0x00000003ff007819 */ /* 0x100fe40000011407 */
[----:B------:R-:W-:-:S02]  /*0700*/  SHF.R.S32.HI R7, RZ, 0x1f, R7 ;  /* 0x0000001fff077819 */ /* 0x000fc40000011407 */
[----:B-1----:R-:W-:Y:S02]  /*0710*/  I2FP.F32.U32 R9, UR8 ;  /* 0x0000000800097c45 */ /* 0x002fe40008201000 */
[----:B------:R-:W-:-:S03]  /*0720*/  LEA.HI R7, R7, R0, RZ, 0x2 ;  /* 0x0000000007077211 */ /* 0x000fc600078f10ff */
[----:B------:R-:W-:Y:S01]  /*0730*/  FMUL R9, R9, UR4 ;  /* 0x0000000409097c20 */ /* 0x000fe20008400000 */
[----:B------:R-:W-:Y:S01]  /*0740*/  LOP3.LUT R7, R7, 0xfffffffc, RZ, 0xc0, !PT ;  /* 0xfffffffc07077812 */ /* 0x000fe200078ec0ff */
[----:B------:R-:W-:Y:S01]  /*0750*/  VOTEU.ALL UP0, P0 ;  /* 0x00000000003f7886 */ /* 0x000fe20000000000 */
[----:B--2---:R-:W-:Y:S01]  /*0760*/  I2FP.F32.U32 R3, R4 ;  /* 0x0000000400037245 */ /* 0x004fe20000201000 */
[----:B------:R-:W-:Y:S01]  /*0770*/  ULDC UR4, c[0x0][0x154] ;  /* 0x0000550000047ab9 */ /* 0x000fe20000000800 */
[----:B------:R-:W-:Y:S01]  /*0780*/  VOTEU.ALL UP1, P0 ;  /* 0x00000000003f7886 */ /* 0x000fe20000020000 */
[----:B------:R-:W0:Y:S01]  /*0790*/  F2I.U32.TRUNC.NTZ R9, R9 ;  /* 0x0000000900097305 */ /* 0x000e22000020f000 */
[----:B------:R-:W-:Y:S01]  /*07a0*/  IMAD.IADD R7, R0, 0x1, -R7 ;  /* 0x0000000100077824 */ /* 0x000fe200078e0a07 */
[----:B------:R-:W1:Y:S01]  /*07b0*/  @!UP0 S2UR UR7, SR_CgaCtaId ;  /* 0x00000000000789c3 */ /* 0x000e620000008800 */
[----:B------:R-:W-:Y:S01]  /*07c0*/  FMUL R13, R3, UR4 ;  /* 0x00000004030d7c20 */ /* 0x000fe20008400000 */
[----:B------:R-:W-:Y:S01]  /*07d0*/  UMOV UR4, 0x20 ;  /* 0x0000002000047882 */ /* 0x000fe20000000000 */
[----:B------:R-:W-:Y:S01]  /*07e0*/  IMAD R10, R10, 0x4, R7 ;  /* 0x000000040a0a7824 */ /* 0x000fe200078e0207 */
[----:B------:R-:W-:Y:S01]  /*07f0*/  @!UP0 UMOV UR6, 0x400 ;  /* 0x0000040000068882 */ /* 0x000fe20000000000 */
[----:B------:R-:W-:-:S04]  /*0800*/  @!UP0 UIADD3 UR4, -UR4, 0x100000, URZ ;  /* 0x0010000004048890 */ /* 0x000fc8000fffe13f */
[----:B------:R-:W-:Y:S02]  /*0810*/  @!UP0 USHF.L.U32 UR5, UR4, 0xb, URZ ;  /* 0x0000000b04058899 */ /* 0x000fe4000800063f */
[----:B------:R-:W-:Y:S01]  /*0820*/  @!UP0 USHF.L.U32 UR4, UR4, 0x1, URZ ;  /* 0x0000000104048899 */ /* 0x000fe2000800063f */
[----:B----4-:R-:W-:Y:S01]  /*0830*/  ISETP.EQ.U32.AND P2, PT, R14, 0x1, PT ;  /* 0x000000010e00780c */ /* 0x010fe20003f42070 */
[----:B------:R-:W2:Y:S01]  /*0840*/  F2I.U32.TRUNC.NTZ R13, R13 ;  /* 0x0000000d000d7305 */ /* 0x000ea2000020f000 */
[C---:B------:R-:W-:Y:S01]  /*0850*/  LEA.HI R0, R10.reuse, R10, RZ, 0x1 ;  /* 0x0000000a0a007211 */ /* 0x040fe200078f08ff */
[----:B------:R-:W4:Y:S01]  /*0860*/  LDC R7, c[0x0][0x148] ;  /* 0x00005200ff077b82 */ /* 0x000f220000000800 */
[----:B------:R-:W-:Y:S02]  /*0870*/  IMAD.SHL.U32 R23, R10, 0x4, RZ ;  /* 0x000000040a177824 */ /* 0x000fe400078e00ff */
[----:B------:R-:W-:Y:S01]  /*0880*/  LOP3.LUT R11, R0, 0xfffffffe, RZ, 0xc0, !PT ;  /* 0xfffffffe000b7812 */ /* 0x000fe200078ec0ff */
[----:B0-----:R-:W-:Y:S01]  /*0890*/  IMAD.MOV R15, RZ, RZ, -R9 ;  /* 0x000000ffff0f7224 */ /* 0x001fe200078e0a09 */
[----:B------:R-:W-:-:S02]  /*08a0*/  SHF.R.S32.HI R9, RZ, 0x1f, R2 ;  /* 0x0000001fff097819 */ /* 0x000fc40000011402 */
[----:B------:R-:W-:Y:S01]  /*08b0*/  LOP3.LUT R23, R10, 0xc, R23, 0x78, !PT ;  /* 0x0000000c0a177812 */ /* 0x000fe200078e7817 */
[----:B---3--:R-:W-:Y:S01]  /*08c0*/  IMAD R3, R12, R15, UR8 ;  /* 0x000000080c037e24 */ /* 0x008fe2000f8e020f */
[----:B------:R-:W-:Y:S01]  /*08d0*/  LEA.HI R9, R9, R2, RZ, 0x2 ;  /* 0x0000000209097211 */ /* 0x000fe200078f10ff */
[----:B------:R-:W-:Y:S02]  /*08e0*/  IMAD.IADD R0, R10, 0x1, -R11 ;  /* 0x000000010a007824 */ /* 0x000fe400078e0a0b */
[----:B------:R-:W-:Y:S01]  /*08f0*/  VIADD R10, R5, 0xffffffff ;  /* 0xffffffff050a7836 */ /* 0x000fe20000000000 */
[----:B------:R-:W-:Y:S01]  /*0900*/  LOP3.LUT R9, R9, 0xfffffffc, RZ, 0xc0, !PT ;  /* 0xfffffffc09097812 */ /* 0x000fe200078ec0ff */
[----:B--2---:R-:W-:Y:S01]  /*0910*/  IMAD.MOV R24, RZ, RZ, -R13 ;  /* 0x000000ffff187224 */ /* 0x004fe200078e0a0d */
[----:B------:R-:W-:Y:S01]  /*0920*/  ISETP.NE.AND P4, PT, R0, R3, PT ;  /* 0x000000030000720c */ /* 0x000fe20003f85270 */
[----:B-1----:R-:W-:Y:S01]  /*0930*/  @!UP0 ULEA UR6, UR7, UR6, 0x18 ;  /* 0x0000000607068291 */ /* 0x002fe2000f8ec03f */
[----:B------:R-:W-:Y:S01]  /*0940*/  ISETP.GE.U32.AND P6, PT, R10, 0x2, PT ;  /* 0x000000020a00780c */ /* 0x000fe20003fc6070 */
[----:B------:R-:W-:Y:S01]  /*0950*/  IMAD.IADD R2, R2, 0x1, -R9 ;  /* 0x0000000102027824 */ /* 0x000fe200078e0a09 */
[----:B------:R-:W-:Y:S01]  /*0960*/  VOTEU.ALL UP0, P0 ;  /* 0x00000000003f7886 */ /* 0x000fe20000000000 */
[----:B------:R-:W-:-:S03]  /*0970*/  LOP3.LUT P0, RZ, R8, 0x7, RZ, 0xc0, !PT ;  /* 0x0000000708ff7812 */ /* 0x000fc6000780c0ff */
[C---:B------:R-:W-:Y:S01]  /*0980*/  ISETP.NE.AND P1, PT, R2.reuse, 0x3, PT ;  /* 0x000000030200780c */ /* 0x040fe20003f25270 */
[----:B----4-:R-:W-:Y:S01]  /*0990*/  IMAD R9, R7, R24, R4 ;  /* 0x0000001807097224 */ /* 0x010fe200078e0204 */
[C---:B------:R-:W-:Y:S02]  /*09a0*/  ISETP.LT.U32.AND P0, PT, R23.reuse, 0x2, !P0 ;  /* 0x000000021700780c */ /* 0x040fe40004701070 */
[----:B------:R-:W-:Y:S01]  /*09b0*/  ISETP.EQ.OR P1, PT, R2, RZ, !P1 ;  /* 0x000000ff0200720c */ /* 0x000fe20004f22670 */
[----:B------:R-:W0:Y:S02]  /*09c0*/  FENCE.VIEW.ASYNC.S ;  /* 0x00000000000073c6 */ /* 0x000e240000000000 */
[----:B0-----:R0:W1:Y:S01]  /*09d0*/  @!UP0 SYNCS.EXCH.64 URZ, [UR6+0x1a0], UR4 ;  /* 0x0001a004063f85b2 */ /* 0x0010620008000100 */
[----:B------:R-:W-:Y:S02]  /*09e0*/  @P4 LEA.HI R0, R23, R23, RZ, 0x1 ;  /* 0x0000001717004211 */ /* 0x000fe400078f08ff */
[----:B------:R-:W-:-:S02]  /*09f0*/  ISETP.EQ.AND P1, PT, R5, RZ, P1 ;  /* 0x000000ff0500720c */ /* 0x000fc40000f22270 */
[----:B------:R-:W-:Y:S02]  /*0a00*/  @P4 SHF.R.S32.HI R0, RZ, 0x1, R0 ;  /* 0x00000001ff004819 */ /* 0x000fe40000011400 */
[----:B------:R-:W-:Y:S02]  /*0a10*/  SEL R16, RZ, 0x1, !P1 ;  /* 0x00000001ff107807 */ /* 0x000fe40004800000 */
[----:B------:R-:W-:Y:S02]  /*0a20*/  @P4 ISETP.NE.AND P5, PT, R0, R9, PT ;  /* 0x000000090000420c */ /* 0x000fe40003fa5270 */
[----:B------:R-:W-:Y:S02]  /*0a30*/  SEL R9, RZ, 0x1, !P0 ;  /* 0x00000001ff097807 */ /* 0x000fe40004000000 */
[----:B------:R-:W-:Y:S02]  /*0a40*/  @P4 SEL R22, RZ, 0x1, P5 ;  /* 0x00000001ff164807 */ /* 0x000fe40002800000 */
[----:B------:R-:W-:Y:S01]  /*0a50*/  LOP3.LUT R0, R40, 0x7f, RZ, 0xc0, !PT ;  /* 0x0000007f28007812 */ /* 0x000fe200078ec0ff */
[----:B------:R0:W2:Y:S01]  /*0a60*/  @!UP1 SYNCS.EXCH.64 URZ, [UR6+0x1a8], UR4 ;  /* 0x0001a804063f95b2 */ /* 0x0000a20008000100 */
[----:B------:R-:W-:Y:S01]  /*0a70*/  LOP3.LUT R22, R22, R9, RZ, 0xc0, !PT ;  /* 0x0000000916167212 */ /* 0x000fe200078ec0ff */
[----:B------:R-:W-:Y:S01]  /*0a80*/  NOP ;  /* 0x0000000000007918 */ /* 0x000fe20000000000 */
[----:B------:R-:W-:Y:S01]  /*0a90*/  SEL R16, R16, 0x2, P6 ;  /* 0x0000000210107807 */ /* 0x000fe20003000000 */
[----:B------:R-:W-:Y:S06]  /*0aa0*/  @!P2 BRA `(.L_x_4) ;  /* 0x000000000008a947 */ /* 0x000fec0003800000 */
[----:B-12---:R-:W-:Y:S01]  /*0ab0*/  UCGABAR_ARV ;  /* 0x00000000000079c7 */ /* 0x006fe20008000000 */
[----:B------:R-:W-:Y:S05]  /*0ac0*/  BRA `(.L_x_5) ;  /* 0x0000000000047947 */ /* 0x000fea0003800000 */
.L_x_4:
[----:B-12---:R-:W-:Y:S01]  /*0ad0*/  NOP ;  /* 0x0000000000007918 */ /* 0x006fe20000000000 */
.L_x_5:
[----:B------:R-:W1:Y:S01]  /*0ae0*/  LDC R17, c[0x0][0x65c] ;  /* 0x00019700ff117b82 */ /* 0x000e620000000800 */
[----:B------:R-:W-:Y:S02]  /*0af0*/  IMAD.U32 R8, RZ, RZ, UR8 ;  /* 0x00000008ff087e24 */ /* 0x000fe4000f8e00ff */
[----:B------:R-:W-:Y:S01]  /*0b00*/  IMAD.MOV.U32 R9, RZ, RZ, RZ ;  /* 0x000000ffff097224 */ /* 0x000fe200078e00ff */
[----:B-1----:R-:W-:-:S04]  /*0b10*/  ISETP.NE.AND P1, PT, R17, 0x1, PT ;  /* 0x000000011100780c */ /* 0x002fc80003f25270 */
[----:B------:R-:W-:-:S09]  /*0b20*/  P2R R5, PR, RZ, 0x2 ;  /* 0x00000002ff057803 */ /* 0x000fd20000000000 */
[----:B------:R-:W1:Y:S01]  /*0b30*/  @P1 LDC R19, c[0x0][0x10] ;  /* 0x00000400ff131b82 */ /* 0x000e620000000800 */
[----:B------:R-:W-:Y:S02]  /*0b40*/  @P1 IMAD.MOV.U32 R5, RZ, RZ, RZ ;  /* 0x000000ffff051224 */ /* 0x000fe400078e00ff */
[----:B------:R-:W-:-:S05]  /*0b50*/  @P1 IMAD.MOV.U32 R13, RZ, RZ, RZ ;  /* 0x000000ffff0d1224 */ /* 0x000fca00078e00ff */
[----:B------:R-:W2:Y:S01]  /*0b60*/  @!P1 LDC R11, c[0x0][0xc] ;  /* 0x00000300ff0b9b82 */ /* 0x000ea20000000800 */
[----:B0-----:R-:W-:Y:S01]  /*0b70*/  ULDC UR4, c[0x0][0xc] ;  /* 0x0000030000047ab9 */ /* 0x001fe20000000800 */
[----:B------:R-:W-:Y:S01]  /*0b80*/  ULDC UR5, c[0x0][0x10] ;  /* 0x0000040000057ab9 */ /* 0x000fe20000000800 */
[----:B------:R-:W-:Y:S01]  /*0b90*/  ULDC UR6, c[0x0][0x14] ;  /* 0x0000050000067ab9 */ /* 0x000fe20000000800 */
[----:B------:R-:W-:-:S04]  /*0ba0*/  UIMAD.WIDE.U32 UR4, UR4, UR5, URZ ;  /* 0x00000005040472a5 */ /* 0x000fc8000f8e003f */
[----:B------:R-:W-:Y:S02]  /*0bb0*/  UIMAD.WIDE.U32 UR36, UR4, UR6, URZ ;  /* 0x00000006042472a5 */ /* 0x000fe4000f8e003f */
[----:B------:R-:W-:-:S04]  /*0bc0*/  UIMAD UR42, UR5, UR6, URZ ;  /* 0x00000006052a72a4 */ /* 0x000fc8000f8e023f */
[----:B------:R-:W-:Y:S01]  /*0bd0*/  UIADD3 UR42, UR37, UR42, URZ ;  /* 0x0000002a252a7290 */ /* 0x000fe2000fffe03f */
[----:B-1----:R-:W-:-:S04]  /*0be0*/  @P1 IMAD.WIDE.U32 R18, R19, UR8, R4 ;  /* 0x0000000813121c25 */ /* 0x002fc8000f8e0004 */
[----:B------:R-:W-:Y:S02]  /*0bf0*/  @P1 IMAD.IADD R19, R19, 0x1, R13 ;  /* 0x0000000113131824 */ /* 0x000fe400078e020d */
[----:B--2---:R-:W-:-:S04]  /*0c00*/  @!P1 IMAD.WIDE.U32 R8, R4, R11, R8 ;  /* 0x0000000b04089225 */ /* 0x004fc800078e0008 */
[----:B------:R-:W-:Y:S02]  /*0c10*/  @!P1 IMAD.MOV.U32 R18, RZ, RZ, R8 ;  /* 0x000000ffff129224 */ /* 0x000fe400078e0008 */
[----:B------:R-:W-:Y:S01]  /*0c20*/  @!P1 IMAD.MOV.U32 R19, RZ, RZ, R9 ;  /* 0x000000ffff139224 */ /* 0x000fe200078e0009 */
[----:B------:R-:W-:Y:S06]  /*0c30*/  @!P2 BRA `(.L_x_6) ;  /* 0x00000000000ca947 */ /* 0x000fec0003800000 */
[----:B------:R-:W-:Y:S01]  /*0c40*/  UCGABAR_WAIT ;  /* 0x0000000000007dc7 */ /* 0x000fe20008000000 */
[----:B------:R-:W-:Y:S01]  /*0c50*/  CCTL.IVALL ;  /* 0x00000000ff00798f */ /* 0x000fe20002000000 */
[----:B------:R-:W-:Y:S05]  /*0c60*/  BRA `(.L_x_7) ;  /* 0x0000000000047947 */ /* 0x000fea0003800000 */
.L_x_6:
[----:B------:R-:W-:Y:S06]  /*0c70*/  BAR.SYNC.DEFER_BLOCKING 0x0 ;  /* 0x0000000000007b1d */ /* 0x000fec0000010000 */
.L_x_7:
[----:B------:R-:W-:Y:S05]  /*0c80*/  @!P3 BRA `(.L_x_8) ;  /* 0x0000002400e0b947 */ /* 0x000fea0003800000 */
[----:B------:R-:W-:-:S13]  /*0c90*/  ISETP.GT.U32.AND P0, PT, R10, 0x1, PT ;  /* 0x000000010a00780c */ /* 0x000fda0003f04070 */
[----:B------:R-:W-:Y:S05]  /*0ca0*/  @P0 EXIT ;  /* 0x000000000000094d */ /* 0x000fea0003800000 */
[----:B------:R-:W-:Y:S01]  /*0cb0*/  ULDC.64 UR4, c[0x0][0x650] ;  /* 0x0001940000047ab9 */ /* 0x000fe20000000a00 */
[----:B------:R-:W-:Y:S01]  /*0cc0*/  PRMT R8, RZ, 0x7610, R8 ;  /* 0x00007610ff087816 */ /* 0x000fe20000000008 */
[----:B------:R-:W-:Y:S01]  /*0cd0*/  IMAD.MOV.U32 R44, RZ, RZ, -0x1 ;  /* 0xffffffffff2c7424 */ /* 0x000fe200078e00ff */
[----:B------:R-:W-:Y:S01]  /*0ce0*/  ISETP.GE.U32.AND P0, PT, R18, UR4, PT ;  /* 0x0000000412007c0c */ /* 0x000fe2000bf06070 */
[----:B------:R-:W-:Y:S02]  /*0cf0*/  IMAD.MOV.U32 R47, RZ, RZ, -0x1 ;  /* 0xffffffffff2f7424 */ /* 0x000fe400078e00ff */
[----:B------:R-:W-:Y:S01]  /*0d00*/  IMAD.MOV.U32 R45, RZ, RZ, -0x1 ;  /* 0xffffffffff2d7424 */ /* 0x000fe200078e00ff */
[----:B------:R-:W-:-:S13]  /*0d10*/  ISETP.GE.U32.AND.EX P0, PT, R19, UR5, PT, P0 ;  /* 0x0000000513007c0c */ /* 0x000fda000bf06100 */
[----:B------:R-:W-:Y:S05]  /*0d20*/  @P0 BRA `(.L_x_9) ;  /* 0x0000000400240947 */ /* 0x000fea0003800000 */
[----:B------:R-:W0:Y:S01]  /*0d30*/  LDC.64 R20, c[0x0][0x628] ;  /* 0x00018a00ff147b82 */ /* 0x000e220000000a00 */
[----:B------:R-:W-:Y:S02]  /*0d40*/  IMAD.MOV.U32 R8, RZ, RZ, R18 ;  /* 0x000000ffff087224 */ /* 0x000fe400078e0012 */
[----:B------:R-:W-:-:S05]  /*0d50*/  IMAD.MOV.U32 R9, RZ, RZ, R19 ;  /* 0x000000ffff097224 */ /* 0x000fca00078e0013 */
[----:B------:R-:W1:Y:S08]  /*0d60*/  LDC R2, c[0x0][0x630] ;  /* 0x00018c00ff027b82 */ /* 0x000e700000000800 */
[----:B------:R-:W2:Y:S01]  /*0d70*/  LDC.64 R26, c[0x0][0x620] ;  /* 0x00018800ff1a7b82 */ /* 0x000ea20000000a00 */
[----:B0-----:R-:W-:-:S04]  /*0d80*/  ISETP.NE.U32.AND P0, PT, R20, RZ, PT ;  /* 0x000000ff1400720c */ /* 0x001fc80003f05070 */
[----:B------:R-:W-:-:S13]  /*0d90*/  ISETP.NE.AND.EX P0, PT, R21, RZ, PT, P0 ;  /* 0x000000ff1500720c */ /* 0x000fda0003f05300 */
[----:B-12---:R-:W-:Y:S05]  /*0da0*/  @!P0 BRA `(.L_x_10) ;  /* 0x0000000000288947 */ /* 0x006fea0003800000 */
[----:B------:R-:W0:Y:S02]  /*0db0*/  LDC R13, c[0x0][0x634] ;  /* 0x00018d00ff0d7b82 */ /* 0x000e240000000800 */
[----:B0-----:R-:W-:-:S05]  /*0dc0*/  IADD3 R13, P0, R18, R13, RZ ;  /* 0x0000000d120d7210 */ /* 0x001fca0007f1e0ff */
[----:B------:R-:W-:-:S04]  /*0dd0*/  IMAD.X R15, RZ, RZ, R19, P0 ;  /* 0x000000ffff0f7224 */ /* 0x000fc800000e0613 */
[----:B------:R-:W-:-:S04]  /*0de0*/  IMAD.WIDE.U32 R8, R15, R20, RZ ;  /* 0x000000140f087225 */ /* 0x000fc800078e00ff */
[----:B------:R-:W-:-:S04]  /*0df0*/  IMAD.WIDE.U32 R10, P0, R13, R21, R8 ;  /* 0x000000150d0a7225 */ /* 0x000fc80007800008 */
[----:B------:R-:W-:-:S04]  /*0e00*/  IMAD.WIDE.U32 R8, R13, R20, RZ ;  /* 0x000000140d087225 */ /* 0x000fc800078e00ff */
[----:B------:R-:W-:Y:S01]  /*0e10*/  IMAD.X R13, RZ, RZ, RZ, P0 ;  /* 0x000000ffff0d7224 */ /* 0x000fe200000e06ff */
[----:B------:R-:W-:Y:S01]  /*0e20*/  IADD3 RZ, P0, R9, R10, RZ ;  /* 0x0000000a09ff7210 */ /* 0x000fe20007f1e0ff */
[----:B------:R-:W-:-:S04]  /*0e30*/  IMAD.MOV.U32 R12, RZ, RZ, R11 ;  /* 0x000000ffff0c7224 */ /* 0x000fc800078e000b */
[----:B------:R-:W-:-:S08]  /*0e40*/  IMAD.WIDE.U32.X R8, R15, R21, R12, P0 ;  /* 0x000000150f087225 */ /* 0x000fd000000e040c */
.L_x_10:
[----:B------:R-:W0:Y:S01]  /*0e50*/  LDC.64 R28, c[0x0][0x640] ;  /* 0x00019000ff1c7b82 */ /* 0x000e220000000a00 */
[--C-:B------:R-:W-:Y:S01]  /*0e60*/  SHF.R.U64 R45, R8, R2, R9.reuse ;  /* 0x00000002082d7219 */ /* 0x100fe20000001209 */
[----:B------:R-:W-:Y:S01]  /*0e70*/  IMAD R24, R7, R24, R4 ;  /* 0x0000001807187224 */ /* 0x000fe200078e0204 */
[----:B------:R-:W-:Y:S02]  /*0e80*/  SHF.R.U32.HI R2, RZ, R2, R9 ;  /* 0x00000002ff027219 */ /* 0x000fe40000011609 */
[----:B------:R-:W-:-:S03]  /*0e90*/  IADD3 R5, P0, RZ, -R45, RZ ;  /* 0x8000002dff057210 */ /* 0x000fc60007f1e0ff */
[----:B------:R-:W1:Y:S02]  /*0ea0*/  LDC R10, c[0x0][0x618] ;  /* 0x00018600ff0a7b82 */ /* 0x000e640000000800 */
[----:B------:R-:W-:-:S04]  /*0eb0*/  IMAD.X R9, RZ, RZ, ~R2, P0 ;  /* 0x000000ffff097224 */ /* 0x000fc800000e0e02 */
[-C--:B------:R-:W-:Y:S02]  /*0ec0*/  IMAD R2, R9, R26.reuse, RZ ;  /* 0x0000001a09027224 */ /* 0x080fe400078e02ff */
[----:B------:R-:W2:Y:S01]  /*0ed0*/  LDC R14, c[0x0][0x608] ;  /* 0x00018200ff0e7b82 */ /* 0x000ea20000000800 */
[----:B------:R-:W-:-:S04]  /*0ee0*/  IMAD.WIDE.U32 R8, R5, R26, R18 ;  /* 0x0000001a05087225 */ /* 0x000fc800078e0012 */
[----:B------:R-:W-:Y:S02]  /*0ef0*/  IMAD R5, R5, R27, R2 ;  /* 0x0000001b05057224 */ /* 0x000fe400078e0202 */
[----:B------:R-:W-:Y:S01]  /*0f00*/  IMAD.MOV.U32 R27, RZ, RZ, 0x1 ;  /* 0x00000001ff1b7424 */ /* 0x000fe200078e00ff */
[----:B------:R-:W3:Y:S01]  /*0f10*/  LDC R20, c[0x0][0x658] ;  /* 0x00019600ff147b82 */ /* 0x000ee20000000800 */
[----:B------:R-:W-:Y:S01]  /*0f20*/  IMAD.IADD R5, R9, 0x1, R5 ;  /* 0x0000000109057824 */ /* 0x000fe200078e0205 */
[----:B0-----:R-:W-:Y:S01]  /*0f30*/  ISETP.NE.U32.AND P0, PT, R28, RZ, PT ;  /* 0x000000ff1c00720c */ /* 0x001fe20003f05070 */
[----:B------:R-:W-:-:S03]  /*0f40*/  IMAD.MOV.U32 R9, RZ, RZ, -0x1 ;  /* 0xffffffffff097424 */ /* 0x000fc600078e00ff */
[----:B------:R-:W-:Y:S02]  /*0f50*/  ISETP.NE.AND.EX P0, PT, R29, RZ, PT, P0 ;  /* 0x000000ff1d00720c */ /* 0x000fe40003f05300 */
[----:B------:R-:W0:Y:S01]  /*0f60*/  LDC R15, c[0x0][0x600] ;  /* 0x00018000ff0f7b82 */ /* 0x000e220000000800 */
[-CC-:B-1----:R-:W-:Y:S02]  /*0f70*/  SHF.R.U64 R12, R8, R10.reuse, R5.reuse ;  /* 0x0000000a080c7219 */ /* 0x182fe40000001205 */
[----:B------:R-:W-:-:S05]  /*0f80*/  SHF.R.U32.HI R5, RZ, R10, R5 ;  /* 0x0000000aff057219 */ /* 0x000fca0000011605 */
[----:B------:R-:W1:Y:S01]  /*0f90*/  LDC R21, c[0x0][0x648] ;  /* 0x00019200ff157b82 */ /* 0x000e620000000800 */
[-CC-:B--2---:R-:W-:Y:S02]  /*0fa0*/  SHF.R.U64 R30, R12, R14.reuse, R5.reuse ;  /* 0x0000000e0c1e7219 */ /* 0x184fe40000001205 */
[----:B------:R-:W-:-:S05]  /*0fb0*/  SHF.R.U32.HI R5, RZ, R14, R5 ;  /* 0x0000000eff057219 */ /* 0x000fca0000011605 */
[----:B------:R-:W2:Y:S01]  /*0fc0*/  LDC R25, c[0x0][0x638] ;  /* 0x00018e00ff197b82 */ /* 0x000ea20000000800 */
[-CC-:B---3--:R-:W-:Y:S02]  /*0fd0*/  SHF.R.U64 R14, R30, R20.reuse, R5.reuse ;  /* 0x000000141e0e7219 */ /* 0x188fe40000001205 */
[-C--:B------:R-:W-:Y:S02]  /*0fe0*/  SHF.L.U32 R2, R9, R20.reuse, RZ ;  /* 0x0000001409027219 */ /* 0x080fe400000006ff */
[----:B------:R-:W-:Y:S01]  /*0ff0*/  SHF.R.U32.HI R5, RZ, R20, R5 ;  /* 0x00000014ff057219 */ /* 0x000fe20000011605 */
[----:B------:R-:W-:Y:S01]  /*1000*/  IMAD.MOV.U32 R4, RZ, RZ, R14 ;  /* 0x000000ffff047224 */ /* 0x000fe200078e000e */
[----:B------:R-:W-:Y:S01]  /*1010*/  LOP3.LUT R7, RZ, R2, RZ, 0x33, !PT ;  /* 0x00000002ff077212 */ /* 0x000fe200078e33ff */
[----:B------:R-:W3:Y:S01]  /*1020*/  LDC R26, c[0x0][0x610] ;  /* 0x00018400ff1a7b82 */ /* 0x000ee20000000800 */
[----:B------:R-:W-:Y:S05]  /*1030*/  @!P0 BRA `(.L_x_11) ;  /* 0x0000000000288947 */ /* 0x000fea0003800000 */
[----:B------:R-:W4:Y:S02]  /*1040*/  LDC R11, c[0x0][0x64c] ;  /* 0x00019300ff0b7b82 */ /* 0x000f240000000800 */
[----:B----4-:R-:W-:-:S05]  /*1050*/  IADD3 R11, P0, R14, R11, RZ ;  /* 0x0000000b0e0b7210 */ /* 0x010fca0007f1e0ff */
        /* <DEDUP_REMOVED lines=8> */
.L_x_11:
[----:B-1----:R-:W-:Y:S01]  /*10e0*/  SHF.R.U64 R4, R4, R21, R5 ;  /* 0x0000001504047219 */ /* 0x002fe20000001205 */
[----:B0-----:R-:W-:Y:S01]  /*10f0*/  VIADD R5, R15, 0xffffffff ;  /* 0xffffffff0f057836 */ /* 0x001fe20000000000 */
[----:B------:R-:W-:Y:S02]  /*1100*/  SHF.L.U32 R2, R27, R20, RZ ;  /* 0x000000141b027219 */ /* 0x000fe400000006ff */
[----:B------:R-:W-:Y:S01]  /*1110*/  LOP3.LUT R7, R30, R7, RZ, 0xc0, !PT ;  /* 0x000000071e077212 */ /* 0x000fe200078ec0ff */
[----:B------:R-:W-:Y:S01]  /*1120*/  IMAD.MOV R8, RZ, RZ, -R4 ;  /* 0x000000ffff087224 */ /* 0x000fe200078e0a04 */
[----:B------:R-:W-:Y:S02]  /*1130*/  SEL R3, R3, R24, !P1 ;  /* 0x0000001803037207 */ /* 0x000fe40004800000 */
[----:B------:R-:W-:Y:S01]  /*1140*/  LOP3.LUT R5, R12, R5, RZ, 0xc0, !PT ;  /* 0x000000050c057212 */ /* 0x000fe200078ec0ff */
[----:B------:R-:W-:Y:S02]  /*1150*/  IMAD R4, R2, R4, R7 ;  /* 0x0000000402047224 */ /* 0x000fe400078e0207 */
[----:B--2---:R-:W-:-:S02]  /*1160*/  IMAD R2, R8, R25, R14 ;  /* 0x0000001908027224 */ /* 0x004fc400078e020e */
[----:B---3--:R-:W-:Y:S02]  /*1170*/  IMAD R3, R4, R26, R3 ;  /* 0x0000001a04037224 */ /* 0x008fe400078e0203 */
[----:B------:R-:W-:Y:S02]  /*1180*/  IMAD R2, R2, R15, R5 ;  /* 0x0000000f02027224 */ /* 0x000fe400078e0205 */
[----:B------:R-:W-:-:S03]  /*1190*/  IMAD.MOV.U32 R8, RZ, RZ, 0x1 ;  /* 0x00000001ff087424 */ /* 0x000fc600078e00ff */
[----:B------:R-:W-:Y:S02]  /*11a0*/  SEL R47, R2, R3, !P1 ;  /* 0x00000003022f7207 */ /* 0x000fe40004800000 */
[----:B------:R-:W-:-:S07]  /*11b0*/  SEL R44, R3, R2, !P1 ;  /* 0x00000002032c7207 */ /* 0x000fce0004800000 */
.L_x_9:
[----:B------:R-:W-:-:S08]  /*11c0*/  NOP ;  /* 0x0000000000007918 */ /* 0x000fd00000000000 */
[----:B------:R-:W0:Y:S02]  /*11d0*/  USETMAXREG.TRY_ALLOC.CTAPOOL UP0, 0xe8 ;  /* 0x000000e8000079c8 */ /* 0x000e240008000600 */
[----:B0-----:R-:W-:-:S13]  /*11e0*/  PLOP3.LUT P0, PT, PT, PT, UP0, 0x80, 0x0 ;  /* 0x000000000000781c */ /* 0x001fda0003f0f008 */
[----:B------:R-:W-:Y:S05]  /*11f0*/  @!P0 BRA `(.L_x_9) ;  /* 0xfffffffc00f08947 */ /* 0x000fea000383ffff */
[----:B------:R-:W-:Y:S01]  /*1200*/  ULDC.64 UR4, c[0x0][0x598] ;  /* 0x0001660000047ab9 */ /* 0x000fe20000000a00 */
[----:B------:R-:W-:Y:S01]  /*1210*/  ULDC.64 UR38, c[0x0][0x208] ;  /* 0x0000820000267ab9 */ /* 0x000fe20000000a00 */
[----:B------:R-:W-:-:S04]  /*1220*/  ISETP.NE.U32.AND P0, PT, RZ, UR4, PT ;  /* 0x00000004ff007c0c */ /* 0x000fc8000bf05070 */
[----:B------:R-:W-:-:S13]  /*1230*/  ISETP.NE.AND.EX P0, PT, RZ, UR5, PT, P0 ;  /* 0x00000005ff007c0c */ /* 0x000fda000bf05300 */
[----:B------:R-:W-:Y:S05]  /*1240*/  @!P0 BRA `(.L_x_12) ;  /* 0x00000000001c8947 */ /* 0x000fea0003800000 */
[----:B------:R-:W0:Y:S02]  /*1250*/  LDC.64 R2, c[0x0][0x598] ;  /* 0x00016600ff027b82 */ /* 0x000e240000000a00 */
[----:B0-----:R-:W2:Y:S02]  /*1260*/  LDG.E.64 R2, desc[UR38][R2.64] ;  /* 0x0000002602027981 */ /* 0x001ea4000c1e1b00 */
[----:B--2---:R-:W-:-:S04]  /*1270*/  ISETP.NE.U32.AND P0, PT, R2, RZ, PT ;  /* 0x000000ff0200720c */ /* 0x004fc80003f05070 */
[----:B------:R-:W-:-:S13]  /*1280*/  ISETP.NE.AND.EX P0, PT, R3, RZ, PT, P0 ;  /* 0x000000ff0300720c */ /* 0x000fda0003f05300 */
[----:B------:R-:W-:Y:S05]  /*1290*/  @!P0 BRA `(.L_x_12) ;  /* 0x0000000000088947 */ /* 0x000fea0003800000 */
[----:B------:R0:W5:Y:S01]  /*12a0*/  LD.E R34, desc[UR38][R2.64] ;  /* 0x0000002602227980 */ /* 0x000162000c101900 */
[----:B------:R-:W-:Y:S05]  /*12b0*/  BRA `(.L_x_13) ;  /* 0x0000000000247947 */ /* 0x000fea0003800000 */
.L_x_12:
[----:B------:R-:W-:Y:S02]  /*12c0*/  ULDC.64 UR4, c[0x0][0x588] ;  /* 0x0001620000047ab9 */ /* 0x000fe40000000a00 */
[----:B------:R-:W-:-:S04]  /*12d0*/  ISETP.NE.U32.AND P0, PT, RZ, UR4, PT ;  /* 0x00000004ff007c0c */ /* 0x000fc8000bf05070 */
[----:B------:R-:W-:-:S13]  /*12e0*/  ISETP.NE.AND.EX P0, PT, RZ, UR5, PT, P0 ;  /* 0x00000005ff007c0c */ /* 0x000fda000bf05300 */
[----:B------:R-:W-:Y:S05]  /*12f0*/  @!P0 BRA `(.L_x_14) ;  /* 0x00000000000c8947 */ /* 0x000fea0003800000 */
[----:B------:R-:W0:Y:S02]  /*1300*/  LDC.64 R34, c[0x0][0x588] ;  /* 0x00016200ff227b82 */ /* 0x000e240000000a00 */
[----:B0-----:R1:W5:Y:S01]  /*1310*/  LDG.E R34, desc[UR38][R34.64] ;  /* 0x0000002622227981 */ /* 0x001362000c1e1900 */
[----:B------:R-:W-:Y:S05]  /*1320*/  BRA `(.L_x_13) ;  /* 0x0000000000087947 */ /* 0x000fea0003800000 */
.L_x_14:
[----:B------:R-:W-:Y:S02]  /*1330*/  ULDC UR4, c[0x0][0x580] ;  /* 0x0001600000047ab9 */ /* 0x000fe40000000800 */
[----:B------:R-:W-:-:S07]  /*1340*/  IMAD.U32 R34, RZ, RZ, UR4 ;  /* 0x00000004ff227e24 */ /* 0x000fce000f8e00ff */
.L_x_13:
[----:B------:R-:W-:Y:S02]  /*1350*/  ULDC.64 UR4, c[0x0][0x5a0] ;  /* 0x0001680000047ab9 */ /* 0x000fe40000000a00 */
[----:B------:R-:W-:-:S04]  /*1360*/  ISETP.NE.U32.AND P0, PT, RZ, UR4, PT ;  /* 0x00000004ff007c0c */ /* 0x000fc8000bf05070 */
[----:B------:R-:W-:-:S13]  /*1370*/  ISETP.NE.AND.EX P0, PT, RZ, UR5, PT, P0 ;  /* 0x00000005ff007c0c */ /* 0x000fda000bf05300 */
[----:B------:R-:W-:Y:S05]  /*1380*/  @!P0 BRA `(.L_x_15) ;  /* 0x00000000001c8947 */ /* 0x000fea0003800000 */
[----:B0-----:R-:W0:Y:S02]  /*1390*/  LDC.64 R2, c[0x0][0x5a0] ;  /* 0x00016800ff027b82 */ /* 0x001e240000000a00 */
[----:B0-----:R-:W2:Y:S02]  /*13a0*/  LDG.E.64 R2, desc[UR38][R2.64] ;  /* 0x0000002602027981 */ /* 0x001ea4000c1e1b00 */
[----:B--2---:R-:W-:-:S04]  /*13b0*/  ISETP.NE.U32.AND P0, PT, R2, RZ, PT ;  /* 0x000000ff0200720c */ /* 0x004fc80003f05070 */
[----:B------:R-:W-:-:S13]  /*13c0*/  ISETP.NE.AND.EX P0, PT, R3, RZ, PT, P0 ;  /* 0x000000ff0300720c */ /* 0x000fda0003f05300 */
[----:B------:R-:W-:Y:S05]  /*13d0*/  @!P0 BRA `(.L_x_15) ;  /* 0x0000000000088947 */ /* 0x000fea0003800000 */
[----:B-1----:R0:W5:Y:S01]  /*13e0*/  LD.E R35, desc[UR38][R2.64] ;  /* 0x0000002602237980 */ /* 0x002162000c101900 */
[----:B------:R-:W-:Y:S05]  /*13f0*/  BRA `(.L_x_16) ;  /* 0x0000000000247947 */ /* 0x000fea0003800000 */
.L_x_15:
[----:B------:R-:W-:Y:S02]  /*1400*/  ULDC.64 UR4, c[0x0][0x590] ;  /* 0x0001640000047ab9 */ /* 0x000fe40000000a00 */
[----:B------:R-:W-:-:S04]  /*1410*/  ISETP.NE.U32.AND P0, PT, RZ, UR4, PT ;  /* 0x00000004ff007c0c */ /* 0x000fc8000bf05070 */
[----:B------:R-:W-:-:S13]  /*1420*/  ISETP.NE.AND.EX P0, PT, RZ, UR5, PT, P0 ;  /* 0x00000005ff007c0c */ /* 0x000fda000bf05300 */
[----:B------:R-:W-:Y:S05]  /*1430*/  @!P0 BRA `(.L_x_17) ;  /* 0x00000000000c8947 */ /* 0x000fea0003800000 */
[----:B0-----:R-:W1:Y:S02]  /*1440*/  LDC.64 R2, c[0x0][0x590] ;  /* 0x00016400ff027b82 */ /* 0x001e640000000a00 */
[----:B-1----:R1:W5:Y:S01]  /*1450*/  LDG.E R35, desc[UR38][R2.64] ;  /* 0x0000002602237981 */ /* 0x002362000c1e1900 */
[----:B------:R-:W-:Y:S05]  /*1460*/  BRA `(.L_x_16) ;  /* 0x0000000000087947 */ /* 0x000fea0003800000 */
.L_x_17:
[----:B------:R-:W-:Y:S02]  /*1470*/  ULDC UR4, c[0x0][0x584] ;  /* 0x0001610000047ab9 */ /* 0x000fe40000000800 */
[----:B-1----:R-:W-:-:S07]  /*1480*/  IMAD.U32 R35, RZ, RZ, UR4 ;  /* 0x00000004ff237e24 */ /* 0x002fce000f8e00ff */
.L_x_16:
[----:B------:R-:W-:-:S13]  /*1490*/  LOP3.LUT P0, RZ, R8, 0xff, RZ, 0xc0, !PT ;  /* 0x000000ff08ff7812 */ /* 0x000fda000780c0ff */
[----:B------:R-:W-:Y:S05]  /*14a0*/  @!P0 EXIT ;  /* 0x000000000000894d */ /* 0x000fea0003800000 */
[----:B------:R-:W2:Y:S01]  /*14b0*/  LDC R39, c[0x0][0x658] ;  /* 0x00019600ff277b82 */ /* 0x000ea20000000800 */
[----:B------:R-:W-:Y:S01]  /*14c0*/  ULDC.64 UR6, c[0x0][0x288] ;  /* 0x0000a20000067ab9 */ /* 0x000fe20000000a00 */
[----:B01----:R-:W-:Y:S01]  /*14d0*/  SHF.R.U32.HI R2, RZ, 0x2, R40 ;  /* 0x00000002ff027819 */ /* 0x003fe20000011628 */
[----:B------:R-:W-:Y:S01]  /*14e0*/  UIADD3 UR4, UR7, 0x1f, URZ ;  /* 0x0000001f07047890 */ /* 0x000fe2000fffe03f */
[----:B------:R-:W-:Y:S01]  /*14f0*/  SHF.R.U32.HI R0, RZ, 0x1, R0 ;  /* 0x00000001ff007819 */ /* 0x000fe20000011600 */
[----:B------:R-:W-:Y:S01]  /*1500*/  IMAD.U32 R3, RZ, RZ, UR6 ;  /* 0x00000006ff037e24 */ /* 0x000fe2000f8e00ff */
[----:B------:R-:W-:Y:S01]  /*1510*/  LOP3.LUT R6, R6, 0x1, RZ, 0xc0, !PT ;  /* 0x0000000106067812 */ /* 0x000fe200078ec0ff */
[----:B------:R-:W-:Y:S01]  /*1520*/  USHF.R.S32.HI UR5, URZ, 0x1f, UR4 ;  /* 0x0000001f3f057899 */ /* 0x000fe20008011404 */
[----:B------:R-:W0:Y:S01]  /*1530*/  LDC.64 R4, c[0x0][0x5c8] ;  /* 0x00017200ff047b82 */ /* 0x000e220000000a00 */
[----:B------:R-:W-:Y:S01]  /*1540*/  LOP3.LUT R36, R40, 0x3, RZ, 0xc0, !PT ;  /* 0x0000000328247812 */ /* 0x000fe200078ec0ff */
[----:B------:R-:W-:Y:S01]  /*1550*/  UMOV UR40, URZ ;  /* 0x0000003f00287c82 */ /* 0x000fe20008000000 */
[----:B------:R-:W-:Y:S01]  /*1560*/  LOP3.LUT R2, R2, 0x7, RZ, 0xc0, !PT ;  /* 0x0000000702027812 */ /* 0x000fe200078ec0ff */
[----:B------:R-:W-:Y:S01]  /*1570*/  ULEA.HI UR5, UR5, UR4, URZ, 0x5 ;  /* 0x0000000405057291 */ /* 0x000fe2000f8f283f */
[----:B------:R-:W-:Y:S01]  /*1580*/  LOP3.LUT R33, R0, 0x30, RZ, 0xc0, !PT ;  /* 0x0000003000217812 */ /* 0x000fe200078ec0ff */
[----:B------:R-:W-:Y:S01]  /*1590*/  IMAD.SHL.U32 R7, R6, 0x40, RZ ;  /* 0x0000004006077824 */ /* 0x000fe200078e00ff */
[----:B------:R-:W-:Y:S01]  /*15a0*/  LOP3.LUT R42, R40, 0x80, RZ, 0xc0, !PT ;  /* 0x00000080282a7812 */ /* 0x000fe200078ec0ff */
[----:B------:R-:W-:Y:S01]  /*15b0*/  IMAD R36, R36, -0x2, R3 ;  /* 0xfffffffe24247824 */ /* 0x000fe200078e0203 */
[--C-:B------:R-:W-:Y:S01]  /*15c0*/  IADD3 R3, RZ, -R33, -R2.reuse ;  /* 0x80000021ff037210 */ /* 0x100fe20007ffe802 */
[----:B------:R-:W-:Y:S01]  /*15d0*/  USHF.R.S32.HI UR43, URZ, 0x5, UR5 ;  /* 0x000000053f2b7899 */ /* 0x000fe20008011405 */
[----:B------:R-:W-:Y:S01]  /*15e0*/  IMAD.MOV.U32 R0, RZ, RZ, -0x1 ;  /* 0xffffffffff007424 */ /* 0x000fe200078e00ff */
[----:B------:R-:W-:Y:S01]  /*15f0*/  LOP3.LUT R32, R7, 0x40, R2, 0xe2, !PT ;  /* 0x0000004007207812 */ /* 0x000fe200078ee202 */
[----:B------:R-:W-:Y:S01]  /*1600*/  IMAD.MOV.U32 R2, RZ, RZ, 0x1 ;  /* 0x00000001ff027424 */ /* 0x000fe200078e00ff */
[----:B------:R-:W-:Y:S01]  /*1610*/  UISETP.LT.AND UP0, UPT, UR43, 0x1, UPT ;  /* 0x000000012b00788c */ /* 0x000fe2000bf01270 */
[----:B------:R-:W-:Y:S01]  /*1620*/  IMAD R3, R6, -0x40, R3 ;  /* 0xffffffc006037824 */ /* 0x000fe200078e0203 */
[----:B--2---:R-:W-:Y:S01]  /*1630*/  SHF.L.U32 R0, R0, R39, RZ ;  /* 0x0000002700007219 */ /* 0x004fe200000006ff */
[----:B------:R-:W-:Y:S01]  /*1640*/  ULDC UR4, c[0x0][0x284] ;  /* 0x0000a10000047ab9 */ /* 0x000fe20000000800 */
[----:B------:R-:W-:Y:S01]  /*1650*/  LOP3.LUT R32, R32, R33, RZ, 0xfc, !PT ;  /* 0x0000002120207212 */ /* 0x000fe200078efcff */
[----:B------:R-:W-:Y:S01]  /*1660*/  USEL UR44, UR43, 0x1, UP0 ;  /* 0x000000012b2c7887 */ /* 0x000fe20008000000 */
[----:B------:R-:W-:Y:S01]  /*1670*/  SHF.L.U32 R39, R2, R39, RZ ;  /* 0x0000002702277219 */ /* 0x000fe200000006ff */
[----:B------:R-:W-:Y:S01]  /*1680*/  IMAD.SHL.U32 R40, R40, 0x2, RZ ;  /* 0x0000000228287824 */ /* 0x000fe200078e00ff */
[----:B------:R-:W-:Y:S01]  /*1690*/  LOP3.LUT R48, R16, 0x1, RZ, 0xfc, !PT ;  /* 0x0000000110307812 */ /* 0x000fe200078efcff */
[----:B------:R-:W-:Y:S01]  /*16a0*/  VIADD R43, R3, UR4 ;  /* 0x00000004032b7c36 */ /* 0x000fe20008000000 */
[C---:B0-----:R-:W-:Y:S01]  /*16b0*/  SHF.L.U64.HI R38, R4.reuse, 0x3, R5 ;  /* 0x0000000304267819 */ /* 0x041fe20000010205 */
[----:B------:R-:W-:Y:S01]  /*16c0*/  IMAD.SHL.U32 R37, R4, 0x8, RZ ;  /* 0x0000000804257824 */ /* 0x000fe200078e00ff */
[----:B------:R-:W-:Y:S01]  /*16d0*/  SHF.R.U32.HI R42, RZ, 0x7, R42 ;  /* 0x00000007ff2a7819 */ /* 0x000fe2000001162a */
[----:B------:R-:W-:Y:S01]  /*16e0*/  IMAD.MOV.U32 R33, RZ, RZ, RZ ;  /* 0x000000ffff217224 */ /* 0x000fe200078e00ff */
[----:B------:R-:W-:Y:S01]  /*16f0*/  LOP3.LUT R41, RZ, R0, RZ, 0x33, !PT ;  /* 0x00000000ff297212 */ /* 0x000fe200078e33ff */
[----:B------:R-:W-:Y:S01]  /*1700*/  UIADD3 UR44, UR43, -UR44, URZ ;  /* 0x8000002c2b2c7290 */ /* 0x000fe2000fffe03f */
[----:B------:R-:W-:-:S11]  /*1710*/  UMOV UR41, URZ ;  /* 0x0000003f00297c82 */ /* 0x000fd60008000000 */
.L_x_51:
[----:B------:R-:W0:Y:S01]  /*1720*/  SHFL.IDX PT, R0, R42, RZ, 0x1f ;  /* 0x00001fff2a007589 */ /* 0x000e2200000e0000 */
[----:B-1----:R-:W1:Y:S01]  /*1730*/  S2UR UR7, SR_CgaCtaId ;  /* 0x00000000000779c3 */ /* 0x002e620000008800 */
[----:B------:R-:W-:Y:S01]  /*1740*/  UMOV UR6, 0x400 ;  /* 0x0000040000067882 */ /* 0x000fe20000000000 */
[----:B0-----:R-:W-:Y:S01]  /*1750*/  R2UR UR4, R0 ;  /* 0x00000000000472ca */ /* 0x001fe200000e0000 */
[----:B-1----:R-:W-:-:S12]  /*1760*/  ULEA UR6, UR7, UR6, 0x18 ;  /* 0x0000000607067291 */ /* 0x002fd8000f8ec03f */
[----:B------:R-:W-:-:S04]  /*1770*/  ULEA.HI UR5, UR4, UR4, URZ, 0x1 ;  /* 0x0000000404057291 */ /* 0x000fc8000f8f083f */
[----:B------:R-:W-:-:S04]  /*1780*/  ULOP3.LUT UR5, UR5, 0xffffe, URZ, 0xc0, !UPT ;  /* 0x000ffffe05057892 */ /* 0x000fc8000f8ec03f */
[----:B------:R-:W-:-:S03]  /*1790*/  UIADD3 UR5, UR4, -UR5, URZ ;  /* 0x8000000504057290 */ /* 0x000fc6000fffe03f */
[----:B------:R-:W-:Y:S01]  /*17a0*/  ULDC UR4, c[0x0][0x28c] ;  /* 0x0000a30000047ab9 */ /* 0x000fe20000000800 */
[----:B------:R-:W-:Y:S01]  /*17b0*/  ULEA UR5, UR5, UR6, 0xc ;  /* 0x0000000605057291 */ /* 0x000fe2000f8e603f */
[----:B------:R-:W-:-:S03]  /*17c0*/  ISETP.LT.AND P0, PT, RZ, UR4, PT ;  /* 0x00000004ff007c0c */ /* 0x000fc6000bf01270 */
[----:B------:R-:W-:-:S04]  /*17d0*/  UIADD3 UR5, UR5, 0x280, URZ ;  /* 0x0000028005057890 */ /* 0x000fc8000fffe03f */
[----:B------:R-:W-:-:S04]  /*17e0*/  USHF.R.U32.HI UR5, URZ, 0x4, UR5 ;  /* 0x000000043f057899 */ /* 0x000fc80008011605 */
[----:B------:R-:W-:-:S04]  /*17f0*/  ULOP3.LUT UR5, UR5, 0x3fff, URZ, 0xc0, !UPT ;  /* 0x00003fff05057892 */ /* 0x000fc8000f8ec03f */
[----:B------:R-:W-:Y:S01]  /*1800*/  ULOP3.LUT UR45, UR5, 0x10000, URZ, 0xfc, !UPT ;  /* 0x00010000052d7892 */ /* 0x000fe2000f8efc3f */
[----:B---34-:R-:W-:Y:S11]  /*1810*/  @P0 BRA `(.L_x_18) ;  /* 0x0000000000400947 */ /* 0x018ff60003800000 */
[----:B------:R-:W-:Y:S01]  /*1820*/  MOV R0, 0x0 ;  /* 0x0000000000007802 */ /* 0x000fe20000000f00 */
[----:B------:R-:W-:Y:S01]  /*1830*/  ULDC.64 UR4, c[0x4][0x68] ;  /* 0x01001a0000047ab9 */ /* 0x000fe20000000a00 */
[----:B------:R-:W-:Y:S01]  /*1840*/  ULDC.64 UR6, c[0x4][0x8] ;  /* 0x0100020000067ab9 */ /* 0x000fe20000000a00 */
[----:B------:R-:W-:Y:S01]  /*1850*/  IMAD.U32 R4, RZ, RZ, UR4 ;  /* 0x00000004ff047e24 */ /* 0x000fe2000f8e00ff */
[----:B------:R0:W1:Y:S01]  /*1860*/  LDC.64 R2, c[0x4][R0] ;  /* 0x0100000000027b82 */ /* 0x0000620000000a00 */
[----:B------:R-:W-:Y:S01]  /*1870*/  IMAD.U32 R5, RZ, RZ, UR5 ;  /* 0x00000005ff057e24 */ /* 0x000fe2000f8e00ff */
[----:B------:R-:W-:Y:S01]  /*1880*/  ULDC.64 UR4, c[0x4][0x70] ;  /* 0x01001c0000047ab9 */ /* 0x000fe20000000a00 */
[----:B------:R-:W-:Y:S02]  /*1890*/  IMAD.U32 R10, RZ, RZ, UR6 ;  /* 0x00000006ff0a7e24 */ /* 0x000fe4000f8e00ff */
[----:B------:R-:W-:Y:S02]  /*18a0*/  IMAD.U32 R6, RZ, RZ, UR4 ;  /* 0x00000004ff067e24 */ /* 0x000fe4000f8e00ff */
[----:B------:R-:W-:-:S02]  /*18b0*/  IMAD.U32 R7, RZ, RZ, UR5 ;  /* 0x00000005ff077e24 */ /* 0x000fc4000f8e00ff */
[----:B------:R-:W-:Y:S02]  /*18c0*/  IMAD.U32 R11, RZ, RZ, UR7 ;  /* 0x00000007ff0b7e24 */ /* 0x000fe4000f8e00ff */
[----:B------:R-:W-:Y:S02]  /*18d0*/  IMAD.MOV.U32 R8, RZ, RZ, 0x1e1 ;  /* 0x000001e1ff087424 */ /* 0x000fe400078e00ff */
[----:B------:R-:W-:Y:S02]  /*18e0*/  IMAD.MOV.U32 R12, RZ, RZ, 0x1 ;  /* 0x00000001ff0c7424 */ /* 0x000fe400078e00ff */
[----:B0-----:R-:W-:-:S07]  /*18f0*/  IMAD.MOV.U32 R13, RZ, RZ, RZ ;  /* 0x000000ffff0d7224 */ /* 0x001fce00078e00ff */
[----:B------:R-:W-:-:S07]  /*1900*/  LEPC R20, `(.L_x_18) ;  /* 0x000000001014794e */ /* 0x000fce0000000000 */
[----:B-1---5:R-:W-:Y:S05]  /*1910*/  CALL.ABS.NOINC R2 ;  /* 0x0000000002007343 */ /* 0x022fea0003c00000 */
.L_x_18:
[----:B------:R-:W-:-:S13]  /*1920*/  ISETP.NE.AND P0, PT, R48, 0x3, PT ;  /* 0x000000033000780c */ /* 0x000fda0003f05270 */
[----:B------:R-:W-:Y:S05]  /*1930*/  @!P0 BRA `(.L_x_19) ;  /* 0x0000000000048947 */ /* 0x000fea0003800000 */
[----:B------:R-:W-:Y:S01]  /*1940*/  BPT.TRAP 0x1 ;  /* 0x000000040000795c */ /* 0x000fe20000300000 */
.L_x_19:
[----:B------:R-:W0:Y:S01]  /*1950*/  S2UR UR5, SR_CgaCtaId ;  /* 0x00000000000579c3 */ /* 0x000e220000008800 */
[----:B------:R-:W-:Y:S01]  /*1960*/  UMOV UR4, 0x400 ;  /* 0x0000040000047882 */ /* 0x000fe20000000000 */
[----:B------:R-:W-:Y:S02]  /*1970*/  IMAD.U32 R0, RZ, RZ, UR40 ;  /* 0x00000028ff007e24 */ /* 0x000fe4000f8e00ff */
[----:B------:R-:W-:-:S03]  /*1980*/  IMAD.U32 R2, RZ, RZ, UR41 ;  /* 0x00000029ff027e24 */ /* 0x000fc6000f8e00ff */
[----:B------:R-:W-:Y:S01]  /*1990*/  SHF.L.U32 R0, R0, 0x1f, RZ ;  /* 0x0000001f00007819 */ /* 0x000fe200000006ff */
[----:B0-----:R-:W-:-:S06]  /*19a0*/  ULEA UR4, UR5, UR4, 0x18 ;  /* 0x0000000405047291 */ /* 0x001fcc000f8ec03f */
[----:B------:R-:W-:-:S04]  /*19b0*/  IMAD.U32 R5, RZ, RZ, UR4 ;  /* 0x00000004ff057e24 */ /* 0x000fc8000f8e00ff */
[----:B------:R-:W-:-:S04]  /*19c0*/  IMAD R3, R2, 0x8, R5 ;  /* 0x0000000802037824 */ /* 0x000fc800078e0205 */
[----:B------:R0:W1:Y:S01]  /*19d0*/  SYNCS.PHASECHK.TRANS64.TRYWAIT P1, [R3+URZ], R0 ;  /* 0x00000000030075a7 */ /* 0x000062000802017f */
[----:B------:R-:W-:Y:S05]  /*19e0*/  @!P0 BRA `(.L_x_20) ;  /* 0x0000000000048947 */ /* 0x000fea0003800000 */
[----:B------:R-:W-:Y:S01]  /*19f0*/  BPT.TRAP 0x1 ;  /* 0x000000040000795c */ /* 0x000fe20000300000 */
.L_x_20:
[----:B------:R-:W-:-:S05]  /*1a00*/  IMAD.U32 R2, RZ, RZ, UR44 ;  /* 0x0000002cff027e24 */ /* 0x000fca000f8e00ff */
[----:B------:R-:W-:Y:S01]  /*1a10*/  ISETP.GE.AND P2, PT, R2, 0x1, PT ;  /* 0x000000010200780c */ /* 0x000fe20003f46270 */
[----:B-1----:R-:W-:-:S12]  /*1a20*/  @P1 BRA `(.L_x_21) ;  /* 0x0000000000081947 */ /* 0x002fd80003800000 */
[----:B------:R-:W1:Y:S02]  /*1a30*/  SYNCS.PHASECHK.TRANS64.TRYWAIT P1, [R3+URZ], R0 ;  /* 0x00000000030075a7 */ /* 0x000e64000802017f */
[----:B-1----:R-:W-:Y:S05]  /*1a40*/  @!P1 BRA `(.L_x_22) ;  /* 0x0000003800b09947 */ /* 0x002fea0003800000 */
.L_x_21:
[----:B------:R-:W-:Y:S05]  /*1a50*/  WARPSYNC.ALL ;  /* 0x0000000000007948 */ /* 0x000fea0003800000 */
[----:B------:R-:W-:Y:S01]  /*1a60*/  R2UR UR4, R5 ;  /* 0x00000000050472ca */ /* 0x000fe200000e0000 */
[----:B------:R-:W-:Y:S01]  /*1a70*/  WARPGROUP.ARRIVE ;  /* 0x00000000000079c5 */ /* 0x000fe20000000000 */
[----:B------:R-:W-:Y:S01]  /*1a80*/  UMOV UR5, 0x80000020 ;  /* 0x8000002000057882 */ /* 0x000fe20000000000 */
[----:B------:R-:W-:-:S10]  /*1a90*/  UMOV UR7, 0x80000020 ;  /* 0x8000002000077882 */ /* 0x000fd40000000000 */
[----:B------:R-:W-:-:S04]  /*1aa0*/  UIADD3 UR4, UR4, 0x32280, URZ ;  /* 0x0003228004047890 */ /* 0x000fc8000fffe03f */
[----:B------:R-:W-:-:S04]  /*1ab0*/  USHF.R.U32.HI UR4, URZ, 0x4, UR4 ;  /* 0x000000043f047899 */ /* 0x000fc80008011604 */
[----:B------:R-:W-:-:S04]  /*1ac0*/  ULOP3.LUT UR4, UR4, 0x3fff, URZ, 0xc0, !UPT ;  /* 0x00003fff04047892 */ /* 0x000fc8000f8ec03f */
[----:B------:R-:W-:Y:S02]  /*1ad0*/  ULOP3.LUT UR9, UR4, 0x10000, URZ, 0xfc, !UPT ;  /* 0x0001000004097892 */ /* 0x000fe4000f8efc3f */
[----:B------:R-:W-:Y:S02]  /*1ae0*/  ULEA UR4, UR41, UR45, 0x9 ;  /* 0x0000002d29047291 */ /* 0x000fe4000f8e483f */
[----:B------:R-:W-:-:S09]  /*1af0*/  ULEA UR6, UR41, UR9, 0x6 ;  /* 0x0000000929067291 */ /* 0x000fd2000f8e303f */
[----:B------:R-:W-:Y:S01]  /*1b00*/  HGMMA.64x16x16.F32 R24, gdesc[UR4], RZ, !UPT, gsb0 ;  /* 0x00200000041879f0 */ /* 0x000fe2000c0008ff */
[----:B------:R-:W-:Y:S02]  /*1b10*/  UIADD3 UR4, UR4, 0x2, URZ ;  /* 0x0000000204047890 */ /* 0x000fe4000fffe03f */
[----:B------:R-:W-:Y:S01]  /*1b20*/  UIADD3 UR6, UR6, 0x2, URZ ;  /* 0x0000000206067890 */ /* 0x000fe2000fffe03f */
[----:B------:R-:W-:Y:S01]  /*1b30*/  UMOV UR5, 0x80000020 ;  /* 0x8000002000057882 */ /* 0x000fe20000000000 */
[----:B------:R-:W-:Y:S01]  /*1b40*/  UMOV UR7, 0x80000020 ;  /* 0x8000002000077882 */ /* 0x000fe20000000000 */
[----:B------:R-:W-:Y:S02]  /*1b50*/  WARPGROUP.DEPBAR.LE gsb0, 0x0 ;  /* 0x00008000000079c5 */ /* 0x000fe40000010000 */
[----:B------:R-:W-:-:S06]  /*1b60*/  WARPGROUP.ARRIVE ;  /* 0x00000000000079c5 */ /* 0x000fcc0000000000 */
[----:B------:R-:W-:Y:S03]  /*1b70*/  HGMMA.64x16x16.F32 R24, gdesc[UR4], R24, gsb0 ;  /* 0x00200000041879f0 */ /* 0x000fe60008000818 */
[----:B------:R-:W-:Y:S02]  /*1b80*/  WARPGROUP.DEPBAR.LE gsb0, 0x0 ;  /* 0x00008000000079c5 */ /* 0x000fe40000010000 */
[----:B------:R-:W-:Y:S05]  /*1b90*/  @!P2 BRA `(.L_x_23) ;  /* 0x0000000000e8a947 */ /* 0x000fea0003800000 */
[----:B------:R-:W-:Y:S01]  /*1ba0*/  UIADD3 UR4, UR41, 0x1, URZ ;  /* 0x0000000129047890 */ /* 0x000fe2000fffe03f */
[----:B01----:R-:W-:Y:S02]  /*1bb0*/  IMAD.U32 R0, RZ, RZ, UR44 ;  /* 0x0000002cff007e24 */ /* 0x003fe4000f8e00ff */
[----:B------:R-:W-:Y:S01]  /*1bc0*/  IMAD.U32 R2, RZ, RZ, UR41 ;  /* 0x00000029ff027e24 */ /* 0x000fe2000f8e00ff */
[----:B------:R-:W-:-:S04]  /*1bd0*/  UISETP.NE.AND UP0, UPT, UR4, 0x19, UPT ;  /* 0x000000190400788c */ /* 0x000fc8000bf05270 */
[----:B------:R-:W-:Y:S02]  /*1be0*/  USEL UR5, URZ, 0x1, UP0 ;  /* 0x000000013f057887 */ /* 0x000fe40008000000 */
[----:B------:R-:W-:Y:S02]  /*1bf0*/  USEL UR8, UR4, URZ, UP0 ;  /* 0x0000003f04087287 */ /* 0x000fe40008000000 */
[----:B------:R-:W-:-:S06]  /*1c00*/  ULOP3.LUT UR5, UR40, UR5, URZ, 0x3c, !UPT ;  /* 0x0000000528057292 */ /* 0x000fcc000f8e3c3f */
[----:B------:R-:W-:-:S07]  /*1c10*/  IMAD.U32 R7, RZ, RZ, UR5 ;  /* 0x00000005ff077e24 */ /* 0x000fce000f8e00ff */
.L_x_30:
[----:B------:R-:W-:Y:S05]  /*1c20*/  @!P0 BRA `(.L_x_24) ;  /* 0x0000000000048947 */ /* 0x000fea0003800000 */
[----:B------:R-:W-:Y:S01]  /*1c30*/  BPT.TRAP 0x1 ;  /* 0x000000040000795c */ /* 0x000fe20000300000 */
.L_x_24:
[----:B------:R-:W0:Y:S01]  /*1c40*/  S2UR UR5, SR_CgaCtaId ;  /* 0x00000000000579c3 */ /* 0x000e220000008800 */
[----:B------:R-:W-:Y:S01]  /*1c50*/  UMOV UR4, 0x400 ;  /* 0x0000040000047882 */ /* 0x000fe20000000000 */
[----:B------:R-:W-:Y:S01]  /*1c60*/  IMAD.U32 R6, RZ, RZ, UR8 ;  /* 0x00000008ff067e24 */ /* 0x000fe2000f8e00ff */
[----:B------:R-:W-:Y:S01]  /*1c70*/  SHF.L.U32 R4, R7, 0x1f, RZ ;  /* 0x0000001f07047819 */ /* 0x000fe200000006ff */
[----:B0-----:R-:W-:-:S06]  /*1c80*/  ULEA UR4, UR5, UR4, 0x18 ;  /* 0x0000000405047291 */ /* 0x001fcc000f8ec03f */
[----:B------:R-:W-:-:S04]  /*1c90*/  IMAD.U32 R5, RZ, RZ, UR4 ;  /* 0x00000004ff057e24 */ /* 0x000fc8000f8e00ff */
[----:B------:R-:W-:-:S04]  /*1ca0*/  IMAD R3, R6, 0x8, R5 ;  /* 0x0000000806037824 */ /* 0x000fc800078e0205 */
[----:B------:R0:W1:Y:S01]  /*1cb0*/  SYNCS.PHASECHK.TRANS64.TRYWAIT P1, [R3+URZ], R4 ;  /* 0x00000004030075a7 */ /* 0x000062000802017f */
[----:B------:R-:W-:Y:S05]  /*1cc0*/  @!P0 BRA `(.L_x_25) ;  /* 0x0000000000048947 */ /* 0x000fea0003800000 */
[----:B------:R-:W-:Y:S01]  /*1cd0*/  BPT.TRAP 0x1 ;  /* 0x000000040000795c */ /* 0x000fe20000300000 */
.L_x_25:
[----:B-1----:R-:W-:Y:S05]  /*1ce0*/  @P1 BRA `(.L_x_26) ;  /* 0x0000000000081947 */ /* 0x002fea0003800000 */
[----:B------:R-:W1:Y:S02]  /*1cf0*/  SYNCS.PHASECHK.TRANS64.TRYWAIT P1, [R3+URZ], R4 ;  /* 0x00000004030075a7 */ /* 0x000e64000802017f */
[----:B-1----:R-:W-:Y:S05]  /*1d00*/  @!P1 BRA `(.L_x_27) ;  /* 0x0000003800149947 */ /* 0x002fea0003800000 */
.L_x_26:
[----:B------:R-:W-:Y:S01]  /*1d10*/  ULEA UR4, UR8, UR45, 0x9 ;  /* 0x0000002d08047291 */ /* 0x000fe2000f8e483f */
[----:B------:R-:W-:Y:S01]  /*1d20*/  WARPGROUP.ARRIVE ;  /* 0x00000000000079c5 */ /* 0x000fe20000000000 */
[----:B------:R-:W-:Y:S01]  /*1d30*/  ULEA UR6, UR8, UR9, 0x6 ;  /* 0x0000000908067291 */ /* 0x000fe2000f8e303f */
[----:B------:R-:W-:Y:S01]  /*1d40*/  UMOV UR5, 0x80000020 ;  /* 0x8000002000057882 */ /* 0x000fe20000000000 */
[----:B------:R-:W-:-:S07]  /*1d50*/  UMOV UR7, 0x80000020 ;  /* 0x8000002000077882 */ /* 0x000fce0000000000 */
[----:B------:R-:W-:Y:S01]  /*1d60*/  HGMMA.64x16x16.F32 R24, gdesc[UR4], R24, gsb0 ;  /* 0x00200000041879f0 */ /* 0x000fe20008000818 */
        /* <DEDUP_REMOVED lines=9> */
[----:B------:R-:W-:Y:S01]  /*1e00*/  BPT.TRAP 0x1 ;  /* 0x000000040000795c */ /* 0x000fe20000300000 */
.L_x_28:
[----:B------:R-:W-:-:S13]  /*1e10*/  ISETP.NE.AND P1, PT, R22, RZ, PT ;  /* 0x000000ff1600720c */ /* 0x000fda0003f25270 */
[----:B01----:R-:W-:-:S04]  /*1e20*/  @P1 IMAD R3, R2, 0x8, R5 ;  /* 0x0000000802031824 */ /* 0x003fc800078e0205 */
[----:B------:R-:W-:-:S05]  /*1e30*/  @P1 VIADD R4, R3, 0xc8 ;  /* 0x000000c803041836 */ /* 0x000fca0000000000 */
[----:B------:R-:W-:-:S04]  /*1e40*/  @P1 PRMT R4, R23, 0x654, R4 ;  /* 0x0000065417041816 */ /* 0x000fc80000000004 */
[----:B------:R0:W-:Y:S01]  /*1e50*/  @P1 SYNCS.ARRIVE.TRANS64.RED.A1T0 RZ, [R4+URZ], RZ ;  /* 0x000000ff04ff19a7 */ /* 0x0001e2000810043f */
[----:B------:R-:W-:-:S13]  /*1e60*/  ISETP.GT.U32.AND P1, PT, R16, 0x1, PT ;  /* 0x000000011000780c */ /* 0x000fda0003f24070 */
[----:B0-----:R-:W-:Y:S05]  /*1e70*/  @P1 BRA `(.L_x_29) ;  /* 0x0000000000041947 */ /* 0x001fea0003800000 */
[----:B------:R-:W-:Y:S01]  /*1e80*/  BPT.TRAP 0x1 ;  /* 0x000000040000795c */ /* 0x000fe20000300000 */
.L_x_29:
[----:B------:R-:W-:Y:S01]  /*1e90*/  UIADD3 UR8, UR8, 0x1, URZ ;  /* 0x0000000108087890 */ /* 0x000fe2000fffe03f */
[----:B------:R-:W-:Y:S01]  /*1ea0*/  ISETP.GT.AND P2, PT, R0, 0x1, PT ;  /* 0x000000010000780c */ /* 0x000fe20003f44270 */
[----:B------:R-:W-:Y:S02]  /*1eb0*/  VIADD R2, R2, 0x1 ;  /* 0x0000000102027836 */ /* 0x000fe40000000000 */
[----:B------:R-:W-:Y:S01]  /*1ec0*/  UISETP.NE.AND UP0, UPT, UR8, 0x19, UPT ;  /* 0x000000190800788c */ /* 0x000fe2000bf05270 */
[----:B------:R-:W-:Y:S02]  /*1ed0*/  VIADD R0, R0, 0xffffffff ;  /* 0xffffffff00007836 */ /* 0x000fe40000000000 */
[C---:B------:R-:W-:Y:S01]  /*1ee0*/  ISETP.NE.AND P1, PT, R2.reuse, 0x19, PT ;  /* 0x000000190200780c */ /* 0x040fe20003f25270 */
[----:B------:R-:W-:Y:S02]  /*1ef0*/  USEL UR4, URZ, 0x1, UP0 ;  /* 0x000000013f047887 */ /* 0x000fe40008000000 */
[----:B------:R-:W-:Y:S01]  /*1f00*/  USEL UR8, UR8, URZ, UP0 ;  /* 0x0000003f08087287 */ /* 0x000fe20008000000 */
[----:B------:R-:W-:-:S03]  /*1f10*/  SEL R2, R2, RZ, P1 ;  /* 0x000000ff02027207 */ /* 0x000fc60000800000 */
[----:B------:R-:W-:Y:S01]  /*1f20*/  LOP3.LUT R7, R7, UR4, RZ, 0x3c, !PT ;  /* 0x0000000407077c12 */ /* 0x000fe2000f8e3cff */
[----:B------:R-:W-:Y:S07]  /*1f30*/  @P2 BRA `(.L_x_30) ;  /* 0xfffffffc00382947 */ /* 0x000fee000383ffff */
.L_x_23:
[----:B01----:R-:W0:Y:S02]  /*1f40*/  LDC R0, c[0x0][0x28c] ;  /* 0x0000a300ff007b82 */ /* 0x003e240000000800 */
[----:B0-----:R-:W-:-:S13]  /*1f50*/  ISETP.GE.AND P1, PT, R0, 0x1, PT ;  /* 0x000000010000780c */ /* 0x001fda0003f26270 */
[----:B------:R-:W-:Y:S05]  /*1f60*/  @!P1 BRA `(.L_x_31) ;  /* 0x0000000000449947 */ /* 0x000fea0003800000 */
[----:B------:R-:W-:Y:S05]  /*1f70*/  @!P0 BRA `(.L_x_32) ;  /* 0x0000000000048947 */ /* 0x000fea0003800000 */
[----:B------:R-:W-:Y:S01]  /*1f80*/  BPT.TRAP 0x1 ;  /* 0x000000040000795c */ /* 0x000fe20000300000 */
.L_x_32:
[----:B------:R-:W-:-:S13]  /*1f90*/  ISETP.NE.AND P0, PT, R22, RZ, PT ;  /* 0x000000ff1600720c */ /* 0x000fda0003f05270 */
[----:B------:R-:W-:-:S05]  /*1fa0*/  VOTEU.ANY UP0, P0 ;  /* 0x00000000003f7886 */ /* 0x000fca0000000100 */
[----:B------:R-:W-:-:S06]  /*1fb0*/  @UP0 UIADD3 UR4, UR44, UR41, URZ ;  /* 0x000000292c040290 */ /* 0x000fcc000fffe03f */
[----:B------:R-:W-:Y:S02]  /*1fc0*/  IMAD.U32 R2, RZ, RZ, UR4 ;  /* 0x00000004ff027e24 */ /* 0x000fe4000f8e00ff */
[----:B------:R-:W-:Y:S02]  /*1fd0*/  IMAD.U32 R7, RZ, RZ, UR4 ;  /* 0x00000004ff077e24 */ /* 0x000fe4000f8e00ff */
[----:B------:R-:W-:-:S05]  /*1fe0*/  @P0 IMAD.WIDE.U32 R2, R2, 0x51eb851f, RZ ;  /* 0x51eb851f02020825 */ /* 0x000fca00078e00ff */
[----:B------:R-:W-:-:S05]  /*1ff0*/  @P0 SHF.R.U32.HI R0, RZ, 0x3, R3 ;  /* 0x00000003ff000819 */ /* 0x000fca0000011603 */
[----:B------:R-:W-:-:S04]  /*2000*/  @P0 IMAD R0, R0, -0x19, R7 ;  /* 0xffffffe700000824 */ /* 0x000fc800078e0207 */
[----:B------:R-:W-:-:S04]  /*2010*/  @P0 IMAD R0, R0, 0x8, R5 ;  /* 0x0000000800000824 */ /* 0x000fc800078e0205 */
[----:B------:R-:W-:-:S05]  /*2020*/  @P0 VIADD R0, R0, 0xc8 ;  /* 0x000000c800000836 */ /* 0x000fca0000000000 */
[----:B------:R-:W-:-:S04]  /*2030*/  @P0 PRMT R0, R23, 0x654, R0 ;  /* 0x0000065417000816 */ /* 0x000fc80000000000 */
[----:B------:R0:W-:Y:S01]  /*2040*/  @P0 SYNCS.ARRIVE.TRANS64.RED.A1T0 RZ, [R0+URZ], RZ ;  /* 0x000000ff00ff09a7 */ /* 0x0001e2000810043f */
[----:B------:R-:W-:-:S13]  /*2050*/  ISETP.GT.U32.AND P0, PT, R16, 0x1, PT ;  /* 0x000000011000780c */ /* 0x000fda0003f04070 */
[----:B0-----:R-:W-:Y:S05]  /*2060*/  @P0 BRA `(.L_x_31) ;  /* 0x0000000000040947 */ /* 0x001fea0003800000 */
[----:B------:R-:W-:Y:S01]  /*2070*/  BPT.TRAP 0x1 ;  /* 0x000000040000795c */ /* 0x000fe20000300000 */
.L_x_31:
[----:B------:R-:W-:Y:S01]  /*2080*/  IMAD.SHL.U32 R9, R47, 0x10, RZ ;  /* 0x000000102f097824 */ /* 0x000fe200078e00ff */
[----:B------:R-:W-:Y:S01]  /*2090*/  UIADD3 UR41, UR43, UR41, URZ ;  /* 0x000000292b297290 */ /* 0x000fe2000fffe03f */
[----:B------:R-:W-:Y:S01]  /*20a0*/  SHF.R.S32.HI R13, RZ, 0x1f, R45 ;  /* 0x0000001fff0d7819 */ /* 0x000fe2000001142d */
[----:B------:R-:W-:Y:S01]  /*20b0*/  ULDC UR10, c[0x0][0x288] ;  /* 0x0000a200000a7ab9 */ /* 0x000fe20000000800 */
[----:B------:R-:W-:Y:S01]  /*20c0*/  IMAD.SHL.U32 R2, R44, 0x80, RZ ;  /* 0x000000802c027824 */ /* 0x000fe200078e00ff */
[C---:B------:R-:W-:Y:S01]  /*20d0*/  LOP3.LUT R6, R9.reuse, 0x6, R40, 0xf8, !PT ;  /* 0x0000000609067812 */ /* 0x040fe200078ef828 */
[----:B------:R-:W-:Y:S01]  /*20e0*/  UISETP.GT.U32.AND UP0, UPT, UR41, 0x18, UPT ;  /* 0x000000182900788c */ /* 0x000fe2000bf04070 */
[----:B------:R-:W-:Y:S01]  /*20f0*/  ISETP.GE.AND P0, PT, R9, UR10, PT ;  /* 0x0000000a09007c0c */ /* 0x000fe2000bf06270 */
[----:B------:R-:W-:Y:S01]  /*2100*/  ULDC.64 UR6, c[0x0][0x5d0] ;  /* 0x0001740000067ab9 */ /* 0x000fe20000000a00 */
[----:B------:R-:W-:Y:S01]  /*2110*/  ULDC UR11, c[0x0][0x284] ;  /* 0x0000a100000b7ab9 */ /* 0x000fe20000000800 */
[----:B------:R-:W-:Y:S01]  /*2120*/  SHF.R.S32.HI R7, RZ, 0x1f, R6 ;  /* 0x0000001fff077819 */ /* 0x000fe20000011406 */
[----:B------:R-:W-:Y:S01]  /*2130*/  IMAD R0, R13, UR6, RZ ;  /* 0x000000060d007c24 */ /* 0x000fe2000f8e02ff */
[----:B------:R-:W-:Y:S01]  /*2140*/  UISETP.LT.U32.AND UP0, UPT, UR43, 0x19, UP0 ;  /* 0x000000192b00788c */ /* 0x000fe20008701070 */
[----:B------:R-:W-:Y:S01]  /*2150*/  ISETP.GE.OR P0, PT, R2, UR11, P0 ;  /* 0x0000000b02007c0c */ /* 0x000fe20008706670 */
[----:B------:R-:W-:Y:S01]  /*2160*/  UISETP.GE.U32.AND UP1, UPT, UR43, 0x19, UPT ;  /* 0x000000192b00788c */ /* 0x000fe2000bf26070 */
[C---:B------:R-:W-:Y:S01]  /*2170*/  IMAD R11, R45.reuse, UR7, R0 ;  /* 0x000000072d0b7c24 */ /* 0x040fe2000f8e0200 */
[----:B------:R-:W-:Y:S01]  /*2180*/  UIMAD.WIDE.U32 UR4, UR41, 0x51eb851f, URZ ;  /* 0x51eb851f290478a5 */ /* 0x000fe2000f8e003f */
[----:B------:R-:W-:Y:S01]  /*2190*/  IMAD.WIDE.U32 R4, R45, UR6, R6 ;  /* 0x000000062d047c25 */ /* 0x000fe2000f8e0006 */
[----:B------:R-:W-:Y:S01]  /*21a0*/  USEL UR6, URZ, 0x1, !UP0 ;  /* 0x000000013f067887 */ /* 0x000fe2000c000000 */
[----:B------:R-:W-:-:S02]  /*21b0*/  ULDC.64 UR8, c[0x0][0x5c8] ;  /* 0x0001720000087ab9 */ /* 0x000fc40000000a00 */
[----:B------:R-:W-:Y:S01]  /*21c0*/  IMAD.WIDE R2, R44, 0x80, R32 ;  /* 0x000000802c027825 */ /* 0x000fe200078e0220 */
[----:B------:R-:W-:Y:S02]  /*21d0*/  USHF.R.U32.HI UR4, URZ, 0x3, UR5 ;  /* 0x000000033f047899 */ /* 0x000fe40008011605 */
[----:B------:R-:W-:Y:S01]  /*21e0*/  ULOP3.LUT UR40, UR40, UR6, URZ, 0x3c, !UPT ;  /* 0x0000000628287292 */ /* 0x000fe2000f8e3c3f */
[----:B------:R-:W-:Y:S01]  /*21f0*/  IMAD.IADD R5, R5, 0x1, R11 ;  /* 0x0000000105057824 */ /* 0x000fe200078e020b */
[----:B------:R-:W-:Y:S01]  /*2200*/  UIMAD UR41, UR4, -0x19, UR41 ;  /* 0xffffffe7042978a4 */ /* 0x000fe2000f8e0229 */
[----:B------:R-:W-:Y:S01]  /*2210*/  IMAD R11, R3, UR8, RZ ;  /* 0x00000008030b7c24 */ /* 0x000fe2000f8e02ff */
[----:B------:R-:W-:Y:S01]  /*2220*/  @UP1 ULOP3.LUT UR40, UR40, 0x1, UR4, 0x78, !UPT ;  /* 0x0000000128281892 */ /* 0x000fe2000f8e7804 */
[----:B------:R-:W-:-:S04]  /*2230*/  IMAD.WIDE.U32 R20, R2, UR8, R4 ;  /* 0x0000000802147c25 */ /* 0x000fc8000f8e0004 */
[----:B------:R-:W-:Y:S02]  /*2240*/  IMAD R11, R2, UR9, R11 ;  /* 0x00000009020b7c24 */ /* 0x000fe4000f8e020b */
[----:B------:R-:W-:Y:S01]  /*2250*/  IMAD.MOV.U32 R0, RZ, RZ, -0x1 ;  /* 0xffffffffff007424 */ /* 0x000fe200078e00ff */
[----:B------:R-:W-:Y:S06]  /*2260*/  @P0 BRA `(.L_x_33) ;  /* 0x0000000800e40947 */ /* 0x000fec0003800000 */
[----:B-----5:R-:W-:Y:S01]  /*2270*/  FSETP.NEU.AND P0, PT, R35, RZ, PT ;  /* 0x000000ff2300720b */ /* 0x020fe20003f0d000 */
[----:B------:R-:W-:Y:S01]  /*2280*/  BSSY B0, `(.L_x_33) ;  /* 0x00000b7000007945 */ /* 0x000fe20003800000 */
[----:B------:R-:W-:-:S11]  /*2290*/  IMAD.IADD R57, R21, 0x1, R11 ;  /* 0x0000000115397824 */ /* 0x000fd600078e020b */
[----:B------:R-:W-:Y:S05]  /*22a0*/  @!P0 BRA `(.L_x_34) ;  /* 0x0000000800188947 */ /* 0x000fea0003800000 */
[----:B------:R-:W0:Y:S01]  /*22b0*/  LDC.64 R50, c[0x0][0x5b8] ;  /* 0x00016e00ff327b82 */ /* 0x000e220000000a00 */
[----:B------:R-:W-:Y:S01]  /*22c0*/  SHF.R.S32.HI R5, RZ, 0x1f, R6 ;  /* 0x0000001fff057819 */ /* 0x000fe20000011406 */
[----:B------:R-:W-:Y:S01]  /*22d0*/  IMAD.IADD R56, R36, 0x1, -R9 ;  /* 0x0000000124387824 */ /* 0x000fe200078e0a09 */
[----:B------:R-:W-:Y:S01]  /*22e0*/  ULDC.64 UR4, c[0x0][0x5c0] ;  /* 0x0001700000047ab9 */ /* 0x000fe20000000a00 */
[----:B------:R-:W-:-:S03]  /*22f0*/  IMAD R58, R44, -0x80, R43 ;  /* 0xffffff802c3a7824 */ /* 0x000fc600078e022b */
[----:B------:R-:W-:Y:S01]  /*2300*/  ISETP.GT.AND P0, PT, R56, RZ, PT ;  /* 0x000000ff3800720c */ /* 0x000fe20003f04270 */
[----:B------:R-:W1:Y:S03]  /*2310*/  LDC.64 R52, c[0x0][0x5b0] ;  /* 0x00016c00ff347b82 */ /* 0x000e660000000a00 */
[----:B------:R-:W-:-:S05]  /*2320*/  ISETP.GT.AND P2, PT, R58, RZ, P0 ;  /* 0x000000ff3a00720c */ /* 0x000fca0000744270 */
[----:B------:R-:W2:Y:S01]  /*2330*/  LDC.64 R54, c[0x0][0x5a8] ;  /* 0x00016a00ff367b82 */ /* 0x000ea20000000a00 */
[----:B0-----:R-:W-:-:S04]  /*2340*/  IMAD R4, R13, R50, RZ ;  /* 0x000000320d047224 */ /* 0x001fc800078e02ff */
[----:B------:R-:W-:Y:S02]  /*2350*/  IMAD R49, R45, R51, R4 ;  /* 0x000000332d317224 */ /* 0x000fe400078e0204 */
[----:B------:R-:W-:Y:S02]  /*2360*/  IMAD.MOV.U32 R4, RZ, RZ, R6 ;  /* 0x000000ffff047224 */ /* 0x000fe400078e0006 */
[----:B-1----:R-:W-:Y:S02]  /*2370*/  IMAD R8, R3, R52, RZ ;  /* 0x0000003403087224 */ /* 0x002fe400078e02ff */
[----:B------:R-:W-:-:S04]  /*2380*/  IMAD.WIDE.U32 R46, R45, R50, R4 ;  /* 0x000000322d2e7225 */ /* 0x000fc800078e0004 */
[----:B------:R-:W-:Y:S02]  /*2390*/  IMAD.IADD R11, R47, 0x1, R49 ;  /* 0x000000012f0b7824 */ /* 0x000fe400078e0231 */
[----:B------:R-:W-:Y:S02]  /*23a0*/  IMAD.MOV.U32 R10, RZ, RZ, R46 ;  /* 0x000000ffff0a7224 */ /* 0x000fe400078e002e */
[C---:B------:R-:W-:Y:S02]  /*23b0*/  IMAD R51, R2.reuse, R53, R8 ;  /* 0x0000003502337224 */ /* 0x040fe400078e0208 */
[----:B------:R-:W-:-:S04]  /*23c0*/  IMAD.WIDE.U32 R8, R2, R52, R10 ;  /* 0x0000003402087225 */ /* 0x000fc800078e000a */
[----:B------:R-:W-:Y:S01]  /*23d0*/  IMAD.IADD R9, R9, 0x1, R51 ;  /* 0x0000000109097824 */ /* 0x000fe200078e0233 */
[----:B--2---:R-:W-:-:S04]  /*23e0*/  LEA R12, P1, R8, R54, 0x1 ;  /* 0x00000036080c7211 */ /* 0x004fc800078208ff */
[----:B------:R-:W-:-:S05]  /*23f0*/  LEA.HI.X R13, R8, R55, R9, 0x1, P1 ;  /* 0x00000037080d7211 */ /* 0x000fca00008f0c09 */
[----:B------:R0:W2:Y:S01]  /*2400*/  @P2 LDG.E.LTC128B.U16 R44, desc[UR38][R12.64] ;  /* 0x000000260c2c2981 */ /* 0x0000a2000c1e1520 */
[----:B------:R-:W-:Y:S01]  /*2410*/  IMAD.WIDE.U32 R14, R2, R52, R4 ;  /* 0x00000034020e7225 */ /* 0x000fe200078e0004 */
[----:B------:R-:W-:Y:S03]  /*2420*/  BSSY B1, `(.L_x_35) ;  /* 0x0000013000017945 */ /* 0x000fe60003800000 */
[----:B------:R-:W-:Y:S02]  /*2430*/  IMAD.IADD R15, R51, 0x1, R15 ;  /* 0x00000001330f7824 */ /* 0x000fe400078e020f */
[----:B------:R-:W-:Y:S01]  /*2440*/  IMAD.WIDE.U32 R14, R45, R50, R14 ;  /* 0x000000322d0e7225 */ /* 0x000fe200078e000e */
[----:B0-----:R-:W-:-:S03]  /*2450*/  SHF.L.U64.HI R13, R52, 0x3, R53 ;  /* 0x00000003340d7819 */ /* 0x001fc60000010235 */
[----:B------:R-:W-:Y:S02]  /*2460*/  IMAD.IADD R12, R49, 0x1, R15 ;  /* 0x00000001310c7824 */ /* 0x000fe400078e020f */
[----:B--2---:R-:W-:-:S05]  /*2470*/  HADD2.F32 R8, -RZ, R44.H0_H0 ;  /* 0x2000002cff087230 */ /* 0x004fca0000004100 */
[----:B------:R-:W-:Y:S01]  /*2480*/  FMUL R9, R8, R35 ;  /* 0x0000002308097220 */ /* 0x000fe20000400000 */
[----:B------:R-:W-:-:S03]  /*2490*/  LEA R8, P1, R20, UR4, 0x1 ;  /* 0x0000000414087c11 */ /* 0x000fc6000f8208ff */
[----:B------:R-:W-:Y:S01]  /*24a0*/  FFMA R24, R24, R34, R9 ;  /* 0x0000002218187223 */ /* 0x000fe20000000009 */
[----:B------:R-:W-:Y:S02]  /*24b0*/  LEA.HI.X R9, R20, UR5, R57, 0x1, P1 ;  /* 0x0000000514097c11 */ /* 0x000fe400088f0c39 */
[----:B------:R-:W-:Y:S02]  /*24c0*/  ISETP.GT.AND P1, PT, R56, 0x1, PT ;  /* 0x000000013800780c */ /* 0x000fe40003f24270 */
[----:B------:R-:W-:Y:S02]  /*24d0*/  F2FP.F16.F32.PACK_AB R24, RZ, R24 ;  /* 0x00000018ff18723e */ /* 0x000fe400000000ff */
[----:B------:R-:W-:Y:S02]  /*24e0*/  ISETP.GT.AND P3, PT, R58, RZ, P1 ;  /* 0x000000ff3a00720c */ /* 0x000fe40000f64270 */
[C---:B------:R-:W-:Y:S01]  /*24f0*/  LEA R20, P4, R14.reuse, R54, 0x1 ;  /* 0x000000360e147211 */ /* 0x040fe200078808ff */
[----:B------:R0:W-:Y:S03]  /*2500*/  @P2 STG.E.U16 desc[UR38][R8.64], R24 ;  /* 0x0000001808002986 */ /* 0x0001e6000c101526 */
[----:B------:R-:W-:Y:S01]  /*2510*/  LEA.HI.X R21, R14, R55, R12, 0x1, P4 ;  /* 0x000000370e157211 */ /* 0x000fe200020f0c0c */
[----:B------:R-:W-:-:S06]  /*2520*/  IMAD.SHL.U32 R12, R52, 0x8, RZ ;  /* 0x00000008340c7824 */ /* 0x000fcc00078e00ff */
[----:B------:R-:W-:Y:S05]  /*2530*/  @!P3 BRA `(.L_x_36) ;  /* 0x000000000004b947 */ /* 0x000fea0003800000 */
[----:B------:R1:W5:Y:S02]  /*2540*/  LDG.E.LTC128B.U16 R44, desc[UR38][R20.64+0x2] ;  /* 0x00000226142c7981 */ /* 0x000364000c1e1520 */
.L_x_36:
[----:B------:R-:W-:Y:S05]  /*2550*/  BSYNC B1 ;  /* 0x0000000000017941 */ /* 0x000fea0003800000 */
.L_x_35:
[----:B-----5:R-:W-:Y:S01]  /*2560*/  HADD2.F32 R4, -RZ, R44.H0_H0 ;  /* 0x2000002cff047230 */ /* 0x020fe20000004100 */
[----:B------:R-:W-:Y:S01]  /*2570*/  ISETP.GT.AND P0, PT, R58, 0x8, P0 ;  /* 0x000000083a00780c */ /* 0x000fe20000704270 */
[----:B------:R-:W-:-:S04]  /*2580*/  IMAD.WIDE.U32 R12, R2, R52, R12 ;  /* 0x00000034020c7225 */ /* 0x000fc800078e000c */
[----:B------:R-:W-:Y:S01]  /*2590*/  FMUL R4, R4, R35 ;  /* 0x0000002304047220 */ /* 0x000fe20000400000 */
[----:B------:R-:W-:Y:S01]  /*25a0*/  IMAD.IADD R51, R51, 0x1, R13 ;  /* 0x0000000133337824 */ /* 0x000fe200078e020d */
[----:B------:R-:W-:Y:S02]  /*25b0*/  IADD3 R46, P2, R46, R12, RZ ;  /* 0x0000000c2e2e7210 */ /* 0x000fe40007f5e0ff */
[----:B------:R-:W-:-:S03]  /*25c0*/  FFMA R4, R25, R34, R4 ;  /* 0x0000002219047223 */ /* 0x000fc60000000004 */
[----:B------:R-:W-:Y:S01]  /*25d0*/  IMAD.X R10, R51, 0x1, R11, P2 ;  /* 0x00000001330a7824 */ /* 0x000fe200010e060b */
[C---:B------:R-:W-:Y:S02]  /*25e0*/  LEA R2, P2, R46.reuse, R54, 0x1 ;  /* 0x000000362e027211 */ /* 0x040fe400078408ff */
[----:B------:R-:W-:Y:S02]  /*25f0*/  F2FP.F16.F32.PACK_AB R4, RZ, R4 ;  /* 0x00000004ff04723e */ /* 0x000fe400000000ff */
[--C-:B------:R-:W-:Y:S02]  /*2600*/  LEA.HI.X R3, R46, R55, R10.reuse, 0x1, P2 ;  /* 0x000000372e037211 */ /* 0x100fe400010f0c0a */
[----:B------:R-:W-:-:S05]  /*2610*/  PRMT R10, R4, 0x7610, R10 ;  /* 0x00007610040a7816 */ /* 0x000fca000000000a */
[----:B------:R2:W-:Y:S04]  /*2620*/  @P3 STG.E.U16 desc[UR38][R8.64+0x2], R10 ;  /* 0x0000020a08003986 */ /* 0x0005e8000c101526 */
[----:B------:R-:W3:Y:S01]  /*2630*/  @P0 LDG.E.LTC128B.U16 R44, desc[UR38][R2.64] ;  /* 0x00000026022c0981 */ /* 0x000ee2000c1e1520 */
[----:B------:R-:W-:Y:S01]  /*2640*/  IADD3 R6, P2, R6, R12, RZ ;  /* 0x0000000c06067210 */ /* 0x000fe20007f5e0ff */
[----:B------:R-:W-:Y:S01]  /*2650*/  BSSY B1, `(.L_x_37) ;  /* 0x0000011000017945 */ /* 0x000fe20003800000 */
[----:B------:R-:W-:Y:S02]  /*2660*/  SHF.L.U64.HI R11, R37, 0x1, R38 ;  /* 0x00000001250b7819 */ /* 0x000fe40000010226 */
[----:B------:R-:W-:Y:S01]  /*2670*/  ISETP.GT.AND P1, PT, R58, 0x8, P1 ;  /* 0x000000083a00780c */ /* 0x000fe20000f24270 */
[----:B------:R-:W-:-:S02]  /*2680*/  IMAD.X R7, R5, 0x1, R51, P2 ;  /* 0x0000000105077824 */ /* 0x000fc400010e0633 */
[----:B------:R-:W-:-:S04]  /*2690*/  IMAD.WIDE.U32 R6, R45, R50, R6 ;  /* 0x000000322d067225 */ /* 0x000fc800078e0006 */
[----:B------:R-:W-:Y:S01]  /*26a0*/  IMAD.IADD R7, R49, 0x1, R7 ;  /* 0x0000000131077824 */ /* 0x000fe200078e0207 */
[----:B--2---:R-:W-:Y:S01]  /*26b0*/  LEA R10, P3, R6, R54, 0x1 ;  /* 0x00000036060a7211 */ /* 0x004fe200078608ff */
[----:B---3--:R-:W-:-:S05]  /*26c0*/  HADD2.F32 R4, -RZ, R44.H0_H0 ;  /* 0x2000002cff047230 */ /* 0x008fca0000004100 */
[----:B------:R-:W-:Y:S01]  /*26d0*/  FMUL R5, R4, R35 ;  /* 0x0000002304057220 */ /* 0x000fe20000400000 */
[----:B------:R-:W-:-:S03]  /*26e0*/  LEA R4, P2, R37, R8, 0x1 ;  /* 0x0000000825047211 */ /* 0x000fc600078408ff */
[----:B------:R-:W-:-:S05]  /*26f0*/  FFMA R5, R26, R34, R5 ;  /* 0x000000221a057223 */ /* 0x000fca0000000005 */
[----:B------:R-:W-:Y:S01]  /*2700*/  F2FP.F16.F32.PACK_AB R2, RZ, R5 ;  /* 0x00000005ff02723e */ /* 0x000fe200000000ff */
[----:B------:R-:W-:Y:S01]  /*2710*/  IMAD.X R5, R11, 0x1, R9, P2 ;  /* 0x000000010b057824 */ /* 0x000fe200010e0609 */
[----:B------:R-:W-:-:S04]  /*2720*/  LEA.HI.X R11, R6, R55, R7, 0x1, P3 ;  /* 0x00000037060b7211 */ /* 0x000fc800018f0c07 */
[----:B------:R2:W-:Y:S01]  /*2730*/  @P0 STG.E.U16 desc[UR38][R4.64], R2 ;  /* 0x0000000204000986 */ /* 0x0005e2000c101526 */
[----:B------:R-:W-:Y:S05]  /*2740*/  @!P1 BRA `(.L_x_38) ;  /* 0x0000000000049947 */ /* 0x000fea0003800000 */
[----:B------:R3:W5:Y:S02]  /*2750*/  LDG.E.LTC128B.U16 R44, desc[UR38][R10.64+0x2] ;  /* 0x000002260a2c7981 */ /* 0x000764000c1e1520 */
.L_x_38:
[----:B------:R-:W-:Y:S05]  /*2760*/  BSYNC B1 ;  /* 0x0000000000017941 */ /* 0x000fea0003800000 */
.L_x_37:
[----:B--2--5:R-:W-:Y:S01]  /*2770*/  HADD2.F32 R2, -RZ, R44.H0_H0 ;  /* 0x2000002cff027230 */ /* 0x024fe20000004100 */
[----:B------:R-:W-:Y:S01]  /*2780*/  ISETP.GT.AND P0, PT, R56, 0x8, PT ;  /* 0x000000083800780c */ /* 0x000fe20003f04270 */
[----:B------:R-:W-:Y:S01]  /*2790*/  @P1 IMAD.MOV.U32 R3, RZ, RZ, R5 ;  /* 0x000000ffff031224 */ /* 0x000fe200078e0005 */
[----:B------:R-:W-:Y:S02]  /*27a0*/  BSSY B1, `(.L_x_39) ;  /* 0x000000a000017945 */ /* 0x000fe40003800000 */
[----:B------:R-:W-:Y:S01]  /*27b0*/  FMUL R2, R2, R35 ;  /* 0x0000002302027220 */ /* 0x000fe20000400000 */
[----:B------:R-:W-:-:S03]  /*27c0*/  ISETP.GT.AND P2, PT, R58, RZ, P0 ;  /* 0x000000ff3a00720c */ /* 0x000fc60000744270 */
[----:B------:R-:W-:-:S05]  /*27d0*/  FFMA R2, R27, R34, R2 ;  /* 0x000000221b027223 */ /* 0x000fca0000000002 */
[----:B------:R-:W-:-:S04]  /*27e0*/  F2FP.F16.F32.PACK_AB R2, RZ, R2 ;  /* 0x00000002ff02723e */ /* 0x000fc800000000ff */
[----:B------:R-:W-:Y:S01]  /*27f0*/  PRMT R6, R2, 0x7610, R6 ;  /* 0x0000761002067816 */ /* 0x000fe20000000006 */
[----:B------:R-:W-:-:S05]  /*2800*/  @P1 IMAD.MOV.U32 R2, RZ, RZ, R4 ;  /* 0x000000ffff021224 */ /* 0x000fca00078e0004 */
[----:B------:R2:W-:Y:S01]  /*2810*/  @P1 STG.E.U16 desc[UR38][R2.64+0x2], R6 ;  /* 0x0000020602001986 */ /* 0x0005e2000c101526 */
[----:B------:R-:W-:Y:S05]  /*2820*/  @!P2 BRA `(.L_x_40) ;  /* 0x000000000004a947 */ /* 0x000fea0003800000 */
[----:B------:R4:W5:Y:S02]  /*2830*/  LDG.E.LTC128B.U16 R44, desc[UR38][R20.64+0x10] ;  /* 0x00001026142c7981 */ /* 0x000964000c1e1520 */
.L_x_40:
[----:B------:R-:W-:Y:S05]  /*2840*/  BSYNC B1 ;  /* 0x0000000000017941 */ /* 0x000fea0003800000 */
.L_x_39:
[----:B--2--5:R-:W-:Y:S01]  /*2850*/  HADD2.F32 R2, -RZ, R44.H0_H0 ;  /* 0x2000002cff027230 */ /* 0x024fe20000004100 */
[----:B------:R-:W-:Y:S01]  /*2860*/  ISETP.GT.AND P1, PT, R56, 0x9, PT ;  /* 0x000000093800780c */ /* 0x000fe20003f24270 */
[----:B------:R-:W-:Y:S03]  /*2870*/  BSSY B1, `(.L_x_41) ;  /* 0x000000b000017945 */ /* 0x000fe60003800000 */
[----:B------:R-:W-:Y:S01]  /*2880*/  FMUL R3, R2, R35 ;  /* 0x0000002302037220 */ /* 0x000fe20000400000 */
[----:B------:R-:W-:Y:S01]  /*2890*/  @P2 IMAD.MOV.U32 R2, RZ, RZ, R8 ;  /* 0x000000ffff022224 */ /* 0x000fe200078e0008 */
[----:B------:R-:W-:Y:S02]  /*28a0*/  ISETP.GT.AND P3, PT, R58, RZ, P1 ;  /* 0x000000ff3a00720c */ /* 0x000fe40000f64270 */
[----:B------:R-:W-:-:S05]  /*28b0*/  FFMA R3, R28, R34, R3 ;  /* 0x000000221c037223 */ /* 0x000fca0000000003 */
[----:B------:R-:W-:-:S04]  /*28c0*/  F2FP.F16.F32.PACK_AB R3, RZ, R3 ;  /* 0x00000003ff03723e */ /* 0x000fc800000000ff */
[----:B------:R-:W-:Y:S01]  /*28d0*/  PRMT R6, R3, 0x7610, R6 ;  /* 0x0000761003067816 */ /* 0x000fe20000000006 */
[----:B------:R-:W-:-:S05]  /*28e0*/  @P2 IMAD.MOV.U32 R3, RZ, RZ, R9 ;  /* 0x000000ffff032224 */ /* 0x000fca00078e0009 */
[----:B------:R2:W-:Y:S01]  /*28f0*/  @P2 STG.E.U16 desc[UR38][R2.64+0x10], R6 ;  /* 0x0000100602002986 */ /* 0x0005e2000c101526 */
[----:B------:R-:W-:Y:S05]  /*2900*/  @!P3 BRA `(.L_x_42) ;  /* 0x000000000004b947 */ /* 0x000fea0003800000 */
[----:B------:R0:W5:Y:S02]  /*2910*/  LDG.E.LTC128B.U16 R44, desc[UR38][R20.64+0x12] ;  /* 0x00001226142c7981 */ /* 0x000164000c1e1520 */
.L_x_42:
[----:B------:R-:W-:Y:S05]  /*2920*/  BSYNC B1 ;  /* 0x0000000000017941 */ /* 0x000fea0003800000 */
.L_x_41:
[----:B--2--5:R-:W-:Y:S01]  /*2930*/  HADD2.F32 R2, -RZ, R44.H0_H0 ;  /* 0x2000002cff027230 */ /* 0x024fe20000004100 */
[----:B------:R-:W-:Y:S01]  /*2940*/  ISETP.GT.AND P0, PT, R58, 0x8, P0 ;  /* 0x000000083a00780c */ /* 0x000fe20000704270 */
[----:B------:R-:W-:Y:S03]  /*2950*/  BSSY B1, `(.L_x_43) ;  /* 0x0000007000017945 */ /* 0x000fe60003800000 */
[----:B------:R-:W-:-:S04]  /*2960*/  FMUL R2, R2, R35 ;  /* 0x0000002302027220 */ /* 0x000fc80000400000 */
[----:B------:R-:W-:-:S05]  /*2970*/  FFMA R2, R29, R34, R2 ;  /* 0x000000221d027223 */ /* 0x000fca0000000002 */
[----:B------:R-:W-:-:S05]  /*2980*/  F2FP.F16.F32.PACK_AB R2, RZ, R2 ;  /* 0x00000002ff02723e */ /* 0x000fca00000000ff */
[----:B------:R2:W-:Y:S01]  /*2990*/  @P3 STG.E.U16 desc[UR38][R8.64+0x12], R2 ;  /* 0x0000120208003986 */ /* 0x0005e2000c101526 */
[----:B------:R-:W-:Y:S05]  /*29a0*/  @!P0 BRA `(.L_x_44) ;  /* 0x0000000000048947 */ /* 0x000fea0003800000 */
[----:B------:R0:W5:Y:S02]  /*29b0*/  LDG.E.LTC128B.U16 R44, desc[UR38][R10.64+0x10] ;  /* 0x000010260a2c7981 */ /* 0x000164000c1e1520 */
.L_x_44:
[----:B------:R-:W-:Y:S05]  /*29c0*/  BSYNC B1 ;  /* 0x0000000000017941 */ /* 0x000fea0003800000 */
.L_x_43:
[----:B--2--5:R-:W-:Y:S01]  /*29d0*/  HADD2.F32 R2, -RZ, R44.H0_H0 ;  /* 0x2000002cff027230 */ /* 0x024fe20000004100 */
[----:B------:R-:W-:Y:S01]  /*29e0*/  ISETP.GT.AND P1, PT, R58, 0x8, P1 ;  /* 0x000000083a00780c */ /* 0x000fe20000f24270 */
[----:B------:R-:W-:Y:S03]  /*29f0*/  BSSY B1, `(.L_x_45) ;  /* 0x000000a000017945 */ /* 0x000fe60003800000 */
[----:B------:R-:W-:Y:S01]  /*2a00*/  FMUL R3, R2, R35 ;  /* 0x0000002302037220 */ /* 0x000fe20000400000 */
[----:B------:R-:W-:-:S03]  /*2a10*/  @P0 IMAD.MOV.U32 R2, RZ, RZ, R4 ;  /* 0x000000ffff020224 */ /* 0x000fc600078e0004 */
[----:B------:R-:W-:-:S05]  /*2a20*/  FFMA R3, R30, R34, R3 ;  /* 0x000000221e037223 */ /* 0x000fca0000000003 */
[----:B------:R-:W-:-:S04]  /*2a30*/  F2FP.F16.F32.PACK_AB R3, RZ, R3 ;  /* 0x00000003ff03723e */ /* 0x000fc800000000ff */
[----:B------:R-:W-:Y:S01]  /*2a40*/  PRMT R6, R3, 0x7610, R6 ;  /* 0x0000761003067816 */ /* 0x000fe20000000006 */
[----:B------:R-:W-:-:S05]  /*2a50*/  @P0 IMAD.MOV.U32 R3, RZ, RZ, R5 ;  /* 0x000000ffff030224 */ /* 0x000fca00078e0005 */
[----:B------:R2:W-:Y:S01]  /*2a60*/  @P0 STG.E.U16 desc[UR38][R2.64+0x10], R6 ;  /* 0x0000100602000986 */ /* 0x0005e2000c101526 */
[----:B------:R-:W-:Y:S05]  /*2a70*/  @!P1 BRA `(.L_x_46) ;  /* 0x0000000000049947 */ /* 0x000fea0003800000 */
[----:B------:R0:W5:Y:S02]  /*2a80*/  LDG.E.LTC128B.U16 R44, desc[UR38][R10.64+0x12] ;  /* 0x000012260a2c7981 */ /* 0x000164000c1e1520 */
.L_x_46:
[----:B------:R-:W-:Y:S05]  /*2a90*/  BSYNC B1 ;  /* 0x0000000000017941 */ /* 0x000fea0003800000 */
.L_x_45:
[----:B------:R-:W-:Y:S05]  /*2aa0*/  @!P1 BRA `(.L_x_47) ;  /* 0x0000000000d09947 */ /* 0x000fea0003800000 */
[----:B-----5:R-:W-:-:S05]  /*2ab0*/  HADD2.F32 R44, -RZ, R44.H0_H0 ;  /* 0x2000002cff2c7230 */ /* 0x020fca0000004100 */
[----:B------:R-:W-:-:S04]  /*2ac0*/  FMUL R44, R44, R35 ;  /* 0x000000232c2c7220 */ /* 0x000fc80000400000 */
[----:B------:R-:W-:-:S05]  /*2ad0*/  FFMA R44, R31, R34, R44 ;  /* 0x000000221f2c7223 */ /* 0x000fca000000002c */
[----:B------:R-:W-:-:S05]  /*2ae0*/  F2FP.F16.F32.PACK_AB R44, RZ, R44 ;  /* 0x0000002cff2c723e */ /* 0x000fca00000000ff */
[----:B------:R0:W-:Y:S01]  /*2af0*/  STG.E.U16 desc[UR38][R4.64+0x12], R44 ;  /* 0x0000122c04007986 */ /* 0x0001e2000c101526 */
[----:B------:R-:W-:Y:S05]  /*2b00*/  BRA `(.L_x_47) ;  /* 0x0000000000b87947 */ /* 0x000fea0003800000 */
.L_x_34:
[----:B------:R-:W-:Y:S01]  /*2b10*/  IMAD R47, R47, -0x10, R36 ;  /* 0xfffffff02f2f7824 */ /* 0x000fe200078e0224 */
[----:B------:R-:W-:Y:S01]  /*2b20*/  ULDC.64 UR4, c[0x0][0x5c0] ;  /* 0x0001700000047ab9 */ /* 0x000fe20000000a00 */
[----:B------:R-:W-:Y:S02]  /*2b30*/  IMAD R6, R44, -0x80, R43 ;  /* 0xffffff802c067824 */ /* 0x000fe400078e022b */
[-C--:B------:R-:W-:Y:S01]  /*2b40*/  FMUL R24, R24, R34.reuse ;  /* 0x0000002218187220 */ /* 0x080fe20000400000 */
[----:B------:R-:W-:Y:S01]  /*2b50*/  LEA R2, P0, R20, UR4, 0x1 ;  /* 0x0000000414027c11 */ /* 0x000fe2000f8008ff */
[-C--:B------:R-:W-:Y:S01]  /*2b60*/  FMUL R25, R25, R34.reuse ;  /* 0x0000002219197220 */ /* 0x080fe20000400000 */
[C---:B------:R-:W-:Y:S01]  /*2b70*/  ISETP.GT.AND P1, PT, R47.reuse, RZ, PT ;  /* 0x000000ff2f00720c */ /* 0x040fe20003f24270 */
[-C--:B------:R-:W-:Y:S01]  /*2b80*/  FMUL R26, R26, R34.reuse ;  /* 0x000000221a1a7220 */ /* 0x080fe20000400000 */
[----:B------:R-:W-:Y:S01]  /*2b90*/  ISETP.GT.AND P3, PT, R47, 0x1, PT ;  /* 0x000000012f00780c */ /* 0x000fe20003f64270 */
[-C--:B------:R-:W-:Y:S01]  /*2ba0*/  FMUL R27, R27, R34.reuse ;  /* 0x000000221b1b7220 */ /* 0x080fe20000400000 */
[----:B------:R-:W-:Y:S01]  /*2bb0*/  ISETP.GT.AND P5, PT, R6, RZ, P1 ;  /* 0x000000ff0600720c */ /* 0x000fe20000fa4270 */
[-C--:B------:R-:W-:Y:S01]  /*2bc0*/  FMUL R28, R28, R34.reuse ;  /* 0x000000221c1c7220 */ /* 0x080fe20000400000 */
[----:B------:R-:W-:Y:S01]  /*2bd0*/  ISETP.GT.AND P4, PT, R6, RZ, P3 ;  /* 0x000000ff0600720c */ /* 0x000fe20001f84270 */
[----:B------:R-:W-:Y:S01]  /*2be0*/  FMUL R29, R29, R34 ;  /* 0x000000221d1d7220 */ /* 0x000fe20000400000 */
[----:B------:R-:W-:Y:S01]  /*2bf0*/  F2FP.F16.F32.PACK_AB R24, RZ, R24 ;  /* 0x00000018ff18723e */ /* 0x000fe200000000ff */
[-C--:B------:R-:W-:Y:S01]  /*2c00*/  FMUL R30, R30, R34.reuse ;  /* 0x000000221e1e7220 */ /* 0x080fe20000400000 */
[----:B------:R-:W-:Y:S01]  /*2c10*/  LEA.HI.X R3, R20, UR5, R57, 0x1, P0 ;  /* 0x0000000514037c11 */ /* 0x000fe200080f0c39 */
[----:B------:R-:W-:Y:S01]  /*2c20*/  FMUL R31, R31, R34 ;  /* 0x000000221f1f7220 */ /* 0x000fe20000400000 */
[----:B------:R-:W-:-:S02]  /*2c30*/  F2FP.F16.F32.PACK_AB R25, RZ, R25 ;  /* 0x00000019ff19723e */ /* 0x000fc400000000ff */
[----:B------:R-:W-:Y:S02]  /*2c40*/  SHF.L.U64.HI R5, R37, 0x1, R38 ;  /* 0x0000000125057819 */ /* 0x000fe40000010226 */
[----:B------:R-:W-:Y:S01]  /*2c50*/  ISETP.GT.AND P2, PT, R47, 0x8, PT ;  /* 0x000000082f00780c */ /* 0x000fe20003f44270 */
[----:B------:R-:W-:Y:S01]  /*2c60*/  @P5 STG.E.U16 desc[UR38][R2.64], R24 ;  /* 0x0000001802005986 */ /* 0x000fe2000c101526 */
[----:B------:R-:W-:Y:S02]  /*2c70*/  LEA R4, P5, R37, R2, 0x1 ;  /* 0x0000000225047211 */ /* 0x000fe400078a08ff */
[----:B------:R-:W-:Y:S01]  /*2c80*/  ISETP.GT.AND P0, PT, R47, 0x9, PT ;  /* 0x000000092f00780c */ /* 0x000fe20003f04270 */
[----:B------:R-:W-:Y:S01]  /*2c90*/  @P4 STG.E.U16 desc[UR38][R2.64+0x2], R25 ;  /* 0x0000021902004986 */ /* 0x000fe2000c101526 */
[C---:B------:R-:W-:Y:S01]  /*2ca0*/  ISETP.GT.AND P1, PT, R6.reuse, 0x8, P1 ;  /* 0x000000080600780c */ /* 0x040fe20000f24270 */
[----:B------:R-:W-:Y:S01]  /*2cb0*/  IMAD.X R5, R5, 0x1, R3, P5 ;  /* 0x0000000105057824 */ /* 0x000fe200028e0603 */
[----:B------:R-:W-:-:S02]  /*2cc0*/  ISETP.GT.AND P3, PT, R6, 0x8, P3 ;  /* 0x000000080600780c */ /* 0x000fc40001f64270 */
[C---:B------:R-:W-:Y:S02]  /*2cd0*/  ISETP.GT.AND P4, PT, R6.reuse, RZ, P2 ;  /* 0x000000ff0600720c */ /* 0x040fe40001784270 */
[C---:B------:R-:W-:Y:S02]  /*2ce0*/  ISETP.GT.AND P5, PT, R6.reuse, RZ, P0 ;  /* 0x000000ff0600720c */ /* 0x040fe400007a4270 */
[C---:B------:R-:W-:Y:S02]  /*2cf0*/  ISETP.GT.AND P2, PT, R6.reuse, 0x8, P2 ;  /* 0x000000080600780c */ /* 0x040fe40001744270 */
[----:B------:R-:W-:Y:S02]  /*2d00*/  F2FP.F16.F32.PACK_AB R26, RZ, R26 ;  /* 0x0000001aff1a723e */ /* 0x000fe400000000ff */
[----:B------:R-:W-:Y:S02]  /*2d10*/  F2FP.F16.F32.PACK_AB R27, RZ, R27 ;  /* 0x0000001bff1b723e */ /* 0x000fe400000000ff */
[----:B------:R-:W-:Y:S01]  /*2d20*/  ISETP.GT.AND P0, PT, R6, 0x8, P0 ;  /* 0x000000080600780c */ /* 0x000fe20000704270 */
[----:B------:R-:W-:Y:S01]  /*2d30*/  @P1 STG.E.U16 desc[UR38][R4.64], R26 ;  /* 0x0000001a04001986 */ /* 0x000fe2000c101526 */
[----:B------:R-:W-:-:S02]  /*2d40*/  F2FP.F16.F32.PACK_AB R28, RZ, R28 ;  /* 0x0000001cff1c723e */ /* 0x000fc400000000ff */
[----:B------:R-:W-:Y:S01]  /*2d50*/  F2FP.F16.F32.PACK_AB R29, RZ, R29 ;  /* 0x0000001dff1d723e */ /* 0x000fe200000000ff */
[----:B------:R-:W-:Y:S01]  /*2d60*/  @P3 STG.E.U16 desc[UR38][R4.64+0x2], R27 ;  /* 0x0000021b04003986 */ /* 0x000fe2000c101526 */
[----:B------:R-:W-:Y:S02]  /*2d70*/  F2FP.F16.F32.PACK_AB R30, RZ, R30 ;  /* 0x0000001eff1e723e */ /* 0x000fe400000000ff */
[----:B------:R-:W-:Y:S01]  /*2d80*/  F2FP.F16.F32.PACK_AB R31, RZ, R31 ;  /* 0x0000001fff1f723e */ /* 0x000fe200000000ff */
[----:B------:R-:W-:Y:S04]  /*2d90*/  @P4 STG.E.U16 desc[UR38][R2.64+0x10], R28 ;  /* 0x0000101c02004986 */ /* 0x000fe8000c101526 */
[----:B------:R0:W-:Y:S02]  /*2da0*/  @P5 STG.E.U16 desc[UR38][R2.64+0x12], R29 ;  /* 0x0000121d02005986 */ /* 0x0001e4000c101526 */
[----:B0-----:R-:W-:-:S02]  /*2db0*/  @P2 IMAD.MOV.U32 R2, RZ, RZ, R4 ;  /* 0x000000ffff022224 */ /* 0x001fc400078e0004 */
[----:B------:R-:W-:-:S05]  /*2dc0*/  @P2 IMAD.MOV.U32 R3, RZ, RZ, R5 ;  /* 0x000000ffff032224 */ /* 0x000fca00078e0005 */
[----:B------:R0:W-:Y:S04]  /*2dd0*/  @P2 STG.E.U16 desc[UR38][R2.64+0x10], R30 ;  /* 0x0000101e02002986 */ /* 0x0001e8000c101526 */
[----:B------:R0:W-:Y:S02]  /*2de0*/  @P0 STG.E.U16 desc[UR38][R4.64+0x12], R31 ;  /* 0x0000121f04000986 */ /* 0x0001e4000c101526 */
.L_x_47:
[----:B------:R-:W-:Y:S05]  /*2df0*/  BSYNC B0 ;  /* 0x0000000000007941 */ /* 0x000fea0003800000 */
.L_x_33:
[----:B------:R-:W-:Y:S01]  /*2e00*/  IADD3 R18, P0, R18, UR36, RZ ;  /* 0x0000002412127c10 */ /* 0x000fe2000ff1e0ff */
[----:B------:R-:W-:Y:S01]  /*2e10*/  ULDC.64 UR4, c[0x0][0x650] ;  /* 0x0001940000047ab9 */ /* 0x000fe20000000a00 */
[----:B0-2---:R-:W-:Y:S01]  /*2e20*/  PRMT R2, RZ, 0x7610, R2 ;  /* 0x00007610ff027816 */ /* 0x005fe20000000002 */
[----:B------:R-:W-:Y:S01]  /*2e30*/  IMAD.MOV.U32 R47, RZ, RZ, -0x1 ;  /* 0xffffffffff2f7424 */ /* 0x000fe200078e00ff */
[----:B------:R-:W-:Y:S01]  /*2e40*/  IADD3.X R19, R19, UR42, RZ, P0, !PT ;  /* 0x0000002a13137c10 */ /* 0x000fe200087fe4ff */
[----:B------:R-:W-:Y:S01]  /*2e50*/  IMAD.MOV.U32 R45, RZ, RZ, -0x1 ;  /* 0xffffffffff2d7424 */ /* 0x000fe200078e00ff */
[----:B------:R-:W-:-:S04]  /*2e60*/  ISETP.GE.U32.AND P0, PT, R18, UR4, PT ;  /* 0x0000000412007c0c */ /* 0x000fc8000bf06070 */
[----:B------:R-:W-:-:S13]  /*2e70*/  ISETP.GE.U32.AND.EX P0, PT, R19, UR5, PT, P0 ;  /* 0x0000000513007c0c */ /* 0x000fda000bf06100 */
[----:B------:R-:W-:Y:S05]  /*2e80*/  @P0 BRA `(.L_x_48) ;  /* 0x0000000400500947 */ /* 0x000fea0003800000 */
[----:B------:R-:W0:Y:S01]  /*2e90*/  LDC.64 R8, c[0x0][0x628] ;  /* 0x00018a00ff087b82 */ /* 0x000e220000000a00 */
[----:B------:R-:W2:Y:S01]  /*2ea0*/  S2R R14, SR_CTAID.X ;  /* 0x00000000000e7919 */ /* 0x000ea20000002500 */
[----:B------:R-:W-:Y:S02]  /*2eb0*/  IMAD.MOV.U32 R6, RZ, RZ, R18 ;  /* 0x000000ffff067224 */ /* 0x000fe400078e0012 */
[----:B------:R-:W-:Y:S01]  /*2ec0*/  IMAD.MOV.U32 R7, RZ, RZ, R19 ;  /* 0x000000ffff077224 */ /* 0x000fe200078e0013 */
[----:B------:R-:W0:Y:S03]  /*2ed0*/  S2R R15, SR_CTAID.Y ;  /* 0x00000000000f7919 */ /* 0x000e260000002600 */
[----:B------:R-:W1:Y:S08]  /*2ee0*/  LDC R0, c[0x0][0x630] ;  /* 0x00018c00ff007b82 */ /* 0x000e700000000800 */
[----:B------:R-:W1:Y:S01]  /*2ef0*/  LDC.64 R12, c[0x0][0x620] ;  /* 0x00018800ff0c7b82 */ /* 0x000e620000000a00 */
[----:B0-----:R-:W-:-:S04]  /*2f00*/  ISETP.NE.U32.AND P0, PT, R8, RZ, PT ;  /* 0x000000ff0800720c */ /* 0x001fc80003f05070 */
[----:B------:R-:W-:-:S13]  /*2f10*/  ISETP.NE.AND.EX P0, PT, R9, RZ, PT, P0 ;  /* 0x000000ff0900720c */ /* 0x000fda0003f05300 */
[----:B-12---:R-:W-:Y:S05]  /*2f20*/  @!P0 BRA `(.L_x_49) ;  /* 0x0000000000288947 */ /* 0x006fea0003800000 */
[----:B------:R-:W0:Y:S02]  /*2f30*/  LDC R3, c[0x0][0x634] ;  /* 0x00018d00ff037b82 */ /* 0x000e240000000800 */
[----:B0-----:R-:W-:-:S05]  /*2f40*/  IADD3 R7, P0, R18, R3, RZ ;  /* 0x0000000312077210 */ /* 0x001fca0007f1e0ff */
[----:B---3--:R-:W-:-:S04]  /*2f50*/  IMAD.X R11, RZ, RZ, R19, P0 ;  /* 0x000000ffff0b7224 */ /* 0x008fc800000e0613 */
[----:B------:R-:W-:-:S04]  /*2f60*/  IMAD.WIDE.U32 R2, R11, R8, RZ ;  /* 0x000000080b027225 */ /* 0x000fc800078e00ff */
[----:B------:R-:W-:-:S04]  /*2f70*/  IMAD.WIDE.U32 R4, P0, R7, R9, R2 ;  /* 0x0000000907047225 */ /* 0x000fc80007800002 */
[----:B------:R-:W-:-:S04]  /*2f80*/  IMAD.WIDE.U32 R2, R7, R8, RZ ;  /* 0x0000000807027225 */ /* 0x000fc800078e00ff */
[----:B------:R-:W-:Y:S01]  /*2f90*/  IMAD.X R7, RZ, RZ, RZ, P0 ;  /* 0x000000ffff077224 */ /* 0x000fe200000e06ff */
[----:B------:R-:W-:Y:S01]  /*2fa0*/  IADD3 RZ, P0, R3, R4, RZ ;  /* 0x0000000403ff7210 */ /* 0x000fe20007f1e0ff */
[----:B------:R-:W-:-:S04]  /*2fb0*/  IMAD.MOV.U32 R6, RZ, RZ, R5 ;  /* 0x000000ffff067224 */ /* 0x000fc800078e0005 */
[----:B------:R-:W-:-:S08]  /*2fc0*/  IMAD.WIDE.U32.X R6, R11, R9, R6, P0 ;  /* 0x000000090b067225 */ /* 0x000fd000000e0406 */
.L_x_49:
[-CC-:B------:R-:W-:Y:S01]  /*2fd0*/  SHF.R.U64 R45, R6, R0.reuse, R7.reuse ;  /* 0x00000000062d7219 */ /* 0x180fe20000001207 */
[----:B------:R-:W0:Y:S01]  /*2fe0*/  LDC.64 R24, c[0x0][0x640] ;  /* 0x00019000ff187b82 */ /* 0x000e220000000a00 */
[----:B------:R-:W-:Y:S01]  /*2ff0*/  SHF.R.U32.HI R0, RZ, R0, R7 ;  /* 0x00000000ff007219 */ /* 0x000fe20000011607 */
[----:B------:R-:W-:Y:S01]  /*3000*/  ULDC UR4, c[0x0][0x150] ;  /* 0x0000540000047ab9 */ /* 0x000fe20000000800 */
[----:B------:R-:W-:Y:S02]  /*3010*/  IADD3 R5, P0, RZ, -R45, RZ ;  /* 0x8000002dff057210 */ /* 0x000fe40007f1e0ff */
[----:B------:R-:W-:-:S03]  /*3020*/  I2FP.F32.U32 R6, R14 ;  /* 0x0000000e00067245 */ /* 0x000fc60000201000 */
[----:B------:R-:W1:Y:S01]  /*3030*/  LDC R4, c[0x0][0x618] ;  /* 0x00018600ff047b82 */ /* 0x000e620000000800 */
[----:B------:R-:W-:Y:S02]  /*3040*/  IMAD.X R3, RZ, RZ, ~R0, P0 ;  /* 0x000000ffff037224 */ /* 0x000fe400000e0e00 */
[----:B------:R-:W-:Y:S01]  /*3050*/  FMUL R6, R6, UR4 ;  /* 0x0000000406067c20 */ /* 0x000fe20008400000 */
[----:B------:R-:W-:Y:S01]  /*3060*/  ULDC UR4, c[0x0][0x154] ;  /* 0x0000550000047ab9 */ /* 0x000fe20000000800 */
[-C--:B------:R-:W-:Y:S02]  /*3070*/  IMAD R0, R3, R12.reuse, RZ ;  /* 0x0000000c03007224 */ /* 0x080fe400078e02ff */
[C---:B------:R-:W-:Y:S01]  /*3080*/  IMAD.WIDE.U32 R2, R5.reuse, R12, R18 ;  /* 0x0000000c05027225 */ /* 0x040fe200078e0012 */
[----:B---3--:R-:W2:Y:S01]  /*3090*/  LDC R10, c[0x0][0x608] ;  /* 0x00018200ff0a7b82 */ /* 0x008ea20000000800 */
[----:B------:R-:W3:Y:S02]  /*30a0*/  F2I.U32.TRUNC.NTZ R6, R6 ;  /* 0x0000000600067305 */ /* 0x000ee4000020f000 */
[----:B------:R-:W-:Y:S01]  /*30b0*/  IMAD R5, R5, R13, R0 ;  /* 0x0000000d05057224 */ /* 0x000fe200078e0200 */
[----:B------:R-:W-:-:S03]  /*30c0*/  I2FP.F32.U32 R0, R15 ;  /* 0x0000000f00007245 */ /* 0x000fc60000201000 */
[----:B------:R-:W-:Y:S01]  /*30d0*/  IMAD.IADD R3, R3, 0x1, R5 ;  /* 0x0000000103037824 */ /* 0x000fe200078e0205 */
[----:B----4-:R-:W4:Y:S01]  /*30e0*/  LDC R20, c[0x0][0x658] ;  /* 0x00019600ff147b82 */ /* 0x010f220000000800 */
[----:B0-----:R-:W-:-:S04]  /*30f0*/  ISETP.NE.U32.AND P0, PT, R24, RZ, PT ;  /* 0x000000ff1800720c */ /* 0x001fc80003f05070 */
[----:B------:R-:W-:-:S03]  /*3100*/  ISETP.NE.AND.EX P0, PT, R25, RZ, PT, P0 ;  /* 0x000000ff1900720c */ /* 0x000fc60003f05300 */
[----:B------:R-:W0:Y:S01]  /*3110*/  LDC R7, c[0x0][0x144] ;  /* 0x00005100ff077b82 */ /* 0x000e220000000800 */
[-CC-:B-1----:R-:W-:Y:S01]  /*3120*/  SHF.R.U64 R8, R2, R4.reuse, R3.reuse ;  /* 0x0000000402087219 */ /* 0x182fe20000001203 */
[----:B---3--:R-:W-:Y:S01]  /*3130*/  IMAD.MOV R6, RZ, RZ, -R6 ;  /* 0x000000ffff067224 */ /* 0x008fe200078e0a06 */
[----:B------:R-:W-:Y:S01]  /*3140*/  SHF.R.U32.HI R3, RZ, R4, R3 ;  /* 0x00000004ff037219 */ /* 0x000fe20000011603 */
[----:B------:R-:W-:-:S04]  /*3150*/  FMUL R4, R0, UR4 ;  /* 0x0000000400047c20 */ /* 0x000fc80008400000 */
[----:B------:R-:W1:Y:S01]  /*3160*/  LDC R12, c[0x0][0x148] ;  /* 0x00005200ff0c7b82 */ /* 0x000e620000000800 */
[----:B------:R3:W0:Y:S01]  /*3170*/  F2I.U32.TRUNC.NTZ R11, R4 ;  /* 0x00000004000b7305 */ /* 0x000622000020f000 */
[-CC-:B--2---:R-:W-:Y:S02]  /*3180*/  SHF.R.U64 R0, R8, R10.reuse, R3.reuse ;  /* 0x0000000a08007219 */ /* 0x184fe40000001203 */
[----:B------:R-:W-:-:S04]  /*3190*/  SHF.R.U32.HI R3, RZ, R10, R3 ;  /* 0x0000000aff037219 */ /* 0x000fc80000011603 */
[----:B------:R-:W2:Y:S01]  /*31a0*/  LDC R13, c[0x0][0x600] ;  /* 0x00018000ff0d7b82 */ /* 0x000ea20000000800 */
[-CC-:B----4-:R-:W-:Y:S02]  /*31b0*/  SHF.R.U64 R10, R0, R20.reuse, R3.reuse ;  /* 0x00000014000a7219 */ /* 0x190fe40000001203 */
[----:B------:R-:W-:-:S03]  /*31c0*/  SHF.R.U32.HI R3, RZ, R20, R3 ;  /* 0x00000014ff037219 */ /* 0x000fc60000011603 */
[----:B------:R-:W-:Y:S02]  /*31d0*/  IMAD.MOV.U32 R2, RZ, RZ, R10 ;  /* 0x000000ffff027224 */ /* 0x000fe400078e000a */
[----:B------:R-:W4:Y:S01]  /*31e0*/  LDC R26, c[0x0][0x648] ;  /* 0x00019200ff1a7b82 */ /* 0x000f220000000800 */
[----:B0-----:R-:W-:-:S07]  /*31f0*/  IMAD R21, R7, R6, R14 ;  /* 0x0000000607157224 */ /* 0x001fce00078e020e */
[----:B------:R-:W0:Y:S08]  /*3200*/  LDC R27, c[0x0][0x638] ;  /* 0x00018e00ff1b7b82 */ /* 0x000e300000000800 */
[----:B------:R-:W0:Y:S01]  /*3210*/  LDC R28, c[0x0][0x610] ;  /* 0x00018400ff1c7b82 */ /* 0x000e220000000800 */
[----:B-123--:R-:W-:Y:S05]  /*3220*/  @!P0 BRA `(.L_x_50) ;  /* 0x0000000000288947 */ /* 0x00efea0003800000 */
[----:B------:R-:W1:Y:S02]  /*3230*/  LDC R7, c[0x0][0x64c] ;  /* 0x00019300ff077b82 */ /* 0x000e640000000800 */
[----:B-1----:R-:W-:-:S05]  /*3240*/  IADD3 R7, P0, R10, R7, RZ ;  /* 0x000000070a077210 */ /* 0x002fca0007f1e0ff */
        /* <DEDUP_REMOVED lines=8> */
.L_x_50:
[----:B------:R-:W-:Y:S01]  /*32d0*/  ISETP.NE.AND P0, PT, R17, 0x1, PT ;  /* 0x000000011100780c */ /* 0x000fe20003f05270 */
[----:B------:R-:W-:Y:S01]  /*32e0*/  VIADD R5, R13, 0xffffffff ;  /* 0xffffffff0d057836 */ /* 0x000fe20000000000 */
[----:B----4-:R-:W-:Y:S01]  /*32f0*/  SHF.R.U64 R2, R2, R26, R3 ;  /* 0x0000001a02027219 */ /* 0x010fe20000001203 */
[----:B------:R-:W-:Y:S01]  /*3300*/  IMAD.MOV R11, RZ, RZ, -R11 ;  /* 0x000000ffff0b7224 */ /* 0x000fe200078e0a0b */
[----:B------:R-:W-:Y:S01]  /*3310*/  LOP3.LUT R0, R0, R41, RZ, 0xc0, !PT ;  /* 0x0000002900007212 */ /* 0x000fe200078ec0ff */
[----:B------:R-:W-:Y:S01]  /*3320*/  IMAD.MOV.U32 R4, RZ, RZ, 0x1 ;  /* 0x00000001ff047424 */ /* 0x000fe200078e00ff */
[----:B------:R-:W-:Y:S01]  /*3330*/  LOP3.LUT R5, R8, R5, RZ, 0xc0, !PT ;  /* 0x0000000508057212 */ /* 0x000fe200078ec0ff */
[----:B------:R-:W-:Y:S02]  /*3340*/  IMAD.MOV R3, RZ, RZ, -R2 ;  /* 0x000000ffff037224 */ /* 0x000fe400078e0a02 */
[----:B------:R-:W-:Y:S02]  /*3350*/  IMAD R0, R39, R2, R0 ;  /* 0x0000000227007224 */ /* 0x000fe400078e0200 */
[----:B0-----:R-:W-:-:S02]  /*3360*/  IMAD R2, R3, R27, R10 ;  /* 0x0000001b03027224 */ /* 0x001fc400078e020a */
[----:B------:R-:W-:Y:S02]  /*3370*/  @P0 IMAD R21, R12, R11, R15 ;  /* 0x0000000b0c150224 */ /* 0x000fe400078e020f */
[----:B------:R-:W-:Y:S01]  /*3380*/  IMAD R3, R2, R13, R5 ;  /* 0x0000000d02037224 */ /* 0x000fe200078e0205 */
[----:B------:R-:W-:Y:S01]  /*3390*/  PRMT R2, R4, 0x7610, R2 ;  /* 0x0000761004027816 */ /* 0x000fe20000000002 */
[----:B------:R-:W-:-:S05]  /*33a0*/  IMAD R0, R0, R28, R21 ;  /* 0x0000001c00007224 */ /* 0x000fca00078e0215 */
[----:B------:R-:W-:Y:S02]  /*33b0*/  SEL R47, R3, R0, !P0 ;  /* 0x00000000032f7207 */ /* 0x000fe40004000000 */
[----:B------:R-:W-:-:S07]  /*33c0*/  SEL R0, R0, R3, !P0 ;  /* 0x0000000300007207 */ /* 0x000fce0004000000 */
.L_x_48:
[----:B------:R-:W-:Y:S01]  /*33d0*/  LOP3.LUT P0, RZ, R2, 0xff, RZ, 0xc0, !PT ;  /* 0x000000ff02ff7812 */ /* 0x000fe2000780c0ff */
[----:B-----5:R-:W-:-:S12]  /*33e0*/  IMAD.MOV.U32 R44, RZ, RZ, R0 ;  /* 0x000000ffff2c7224 */ /* 0x020fd800078e0000 */
[----:B------:R-:W-:Y:S05]  /*33f0*/  @P0 BRA `(.L_x_51) ;  /* 0xffffffe000c80947 */ /* 0x000fea000383ffff */
[----:B------:R-:W-:Y:S05]  /*3400*/  EXIT ;  /* 0x000000000000794d */ /* 0x000fea0003800000 */
.L_x_8:
        /* <DEDUP_REMOVED lines=26> */
.L_x_53:
[----:B------:R-:W0:Y:S01]  /*35b0*/  LDC.64 R26, c[0x0][0x640] ;  /* 0x00019000ff1a7b82 */ /* 0x000e220000000a00 */
[-CC-:B------:R-:W-:Y:S01]  /*35c0*/  SHF.R.U64 R20, R12, R6.reuse, R13.reuse ;  /* 0x000000060c147219 */ /* 0x180fe2000000120d */
[----:B------:R-:W-:Y:S01]  /*35d0*/  IMAD.MOV.U32 R30, RZ, RZ, 0x1 ;  /* 0x00000001ff1e7424 */ /* 0x000fe200078e00ff */
[----:B------:R-:W-:Y:S02]  /*35e0*/  SHF.R.U32.HI R6, RZ, R6, R13 ;  /* 0x00000006ff067219 */ /* 0x000fe4000001160d */
[----:B------:R-:W-:-:S03]  /*35f0*/  IADD3 R11, P0, RZ, -R20, RZ ;  /* 0x80000014ff0b7210 */ /* 0x000fc60007f1e0ff */
[----:B------:R-:W1:Y:S02]  /*3600*/  LDC R10, c[0x0][0x618] ;  /* 0x00018600ff0a7b82 */ /* 0x000e640000000800 */
[----:B------:R-:W-:-:S04]  /*3610*/  IMAD.X R9, RZ, RZ, ~R6, P0 ;  /* 0x000000ffff097224 */ /* 0x000fc800000e0e06 */
[-C--:B------:R-:W-:Y:S02]  /*3620*/  IMAD R6, R9, R22.reuse, RZ ;  /* 0x0000001609067224 */ /* 0x080fe400078e02ff */
[----:B------:R-:W2:Y:S01]  /*3630*/  LDC R12, c[0x0][0x608] ;  /* 0x00018200ff0c7b82 */ /* 0x000ea20000000800 */
[----:B------:R-:W-:-:S04]  /*3640*/  IMAD.WIDE.U32 R8, R11, R22, R18 ;  /* 0x000000160b087225 */ /* 0x000fc800078e0012 */
[----:B------:R-:W-:-:S03]  /*3650*/  IMAD R11, R11, R23, R6 ;  /* 0x000000170b0b7224 */ /* 0x000fc600078e0206 */
[----:B------:R-:W3:Y:S01]  /*3660*/  LDC R25, c[0x0][0x658] ;  /* 0x00019600ff197b82 */ /* 0x000ee20000000800 */
[----:B------:R-:W-:Y:S01]  /*3670*/  IMAD.IADD R9, R9, 0x1, R11 ;  /* 0x0000000109097824 */ /* 0x000fe200078e020b */
[----:B0-----:R-:W-:-:S04]  /*3680*/  ISETP.NE.U32.AND P0, PT, R26, RZ, PT ;  /* 0x000000ff1a00720c */ /* 0x001fc80003f05070 */
[----:B------:R-:W-:Y:S02]  /*3690*/  ISETP.NE.AND.EX P0, PT, R27, RZ, PT, P0 ;  /* 0x000000ff1b00720c */ /* 0x000fe40003f05300 */
[----:B------:R-:W0:Y:S01]  /*36a0*/  LDC R22, c[0x0][0x600] ;  /* 0x00018000ff167b82 */ /* 0x000e220000000800 */
[-CC-:B-1----:R-:W-:Y:S01]  /*36b0*/  SHF.R.U64 R14, R8, R10.reuse, R9.reuse ;  /* 0x0000000a080e7219 */ /* 0x182fe20000001209 */
[----:B------:R-:W-:Y:S01]  /*36c0*/  IMAD.MOV.U32 R8, RZ, RZ, -0x1 ;  /* 0xffffffffff087424 */ /* 0x000fe200078e00ff */
[----:B------:R-:W-:-:S05]  /*36d0*/  SHF.R.U32.HI R9, RZ, R10, R9 ;  /* 0x0000000aff097219 */ /* 0x000fca0000011609 */
[----:B------:R-:W1:Y:S01]  /*36e0*/  LDC R28, c[0x0][0x648] ;  /* 0x00019200ff1c7b82 */ /* 0x000e620000000800 */
[-CC-:B--2---:R-:W-:Y:S02]  /*36f0*/  SHF.R.U64 R21, R14, R12.reuse, R9.reuse ;  /* 0x0000000c0e157219 */ /* 0x184fe40000001209 */
[----:B------:R-:W-:-:S05]  /*3700*/  SHF.R.U32.HI R6, RZ, R12, R9 ;  /* 0x0000000cff067219 */ /* 0x000fca0000011609 */
[----:B------:R-:W2:Y:S01]  /*3710*/  LDC R29, c[0x0][0x638] ;  /* 0x00018e00ff1d7b82 */ /* 0x000ea20000000800 */
[-C--:B---3--:R-:W-:Y:S02]  /*3720*/  SHF.L.U32 R8, R8, R25.reuse, RZ ;  /* 0x0000001908087219 */ /* 0x088fe400000006ff */
[-CC-:B------:R-:W-:Y:S02]  /*3730*/  SHF.R.U64 R23, R21, R25.reuse, R6.reuse ;  /* 0x0000001915177219 */ /* 0x180fe40000001206 */
[----:B------:R-:W-:Y:S02]  /*3740*/  LOP3.LUT R32, RZ, R8, RZ, 0x33, !PT ;  /* 0x00000008ff207212 */ /* 0x000fe400078e33ff */
[----:B------:R-:W-:Y:S01]  /*3750*/  SHF.R.U32.HI R9, RZ, R25, R6 ;  /* 0x00000019ff097219 */ /* 0x000fe20000011606 */
[----:B------:R-:W3:Y:S01]  /*3760*/  LDC R31, c[0x0][0x610] ;  /* 0x00018400ff1f7b82 */ /* 0x000ee20000000800 */
[----:B------:R-:W-:Y:S01]  /*3770*/  IMAD.MOV.U32 R8, RZ, RZ, R23 ;  /* 0x000000ffff087224 */ /* 0x000fe200078e0017 */
[----:B------:R-:W-:Y:S06]  /*3780*/  @!P0 BRA `(.L_x_54) ;  /* 0x0000000000288947 */ /* 0x000fec0003800000 */
        /* <DEDUP_REMOVED lines=10> */
.L_x_54:
[----:B------:R-:W-:Y:S02]  /*3830*/  ISETP.NE.AND P0, PT, R17, 0x1, PT ;  /* 0x000000011100780c */ /* 0x000fe40003f05270 */
[----:B-1----:R-:W-:Y:S01]  /*3840*/  SHF.R.U64 R6, R8, R28, R9 ;  /* 0x0000001c08067219 */ /* 0x002fe20000001209 */
[----:B0-----:R-:W-:Y:S01]  /*3850*/  VIADD R9, R22, 0xffffffff ;  /* 0xffffffff16097836 */ /* 0x001fe20000000000 */
[----:B------:R-:W-:Y:S02]  /*3860*/  SHF.L.U32 R30, R30, R25, RZ ;  /* 0x000000191e1e7219 */ /* 0x000fe400000006ff */
[----:B------:R-:W-:Y:S01]  /*3870*/  LOP3.LUT R5, R21, R32, RZ, 0xc0, !PT ;  /* 0x0000002015057212 */ /* 0x000fe200078ec0ff */
[----:B------:R-:W-:-:S04]  /*3880*/  IMAD.MOV R8, RZ, RZ, -R6 ;  /* 0x000000ffff087224 */ /* 0x000fc800078e0a06 */
[----:B------:R-:W-:Y:S01]  /*3890*/  IMAD R6, R30, R6, R5 ;  /* 0x000000061e067224 */ /* 0x000fe200078e0205 */
[----:B------:R-:W-:Y:S01]  /*38a0*/  LOP3.LUT R5, R14, R9, RZ, 0xc0, !PT ;  /* 0x000000090e057212 */ /* 0x000fe200078ec0ff */
[----:B------:R-:W-:Y:S02]  /*38b0*/  @P0 IMAD R3, R7, R24, R4 ;  /* 0x0000001807030224 */ /* 0x000fe400078e0204 */
[----:B--2---:R-:W-:Y:S02]  /*38c0*/  IMAD R4, R8, R29, R23 ;  /* 0x0000001d08047224 */ /* 0x004fe400078e0217 */
[----:B---3--:R-:W-:Y:S02]  /*38d0*/  IMAD R3, R6, R31, R3 ;  /* 0x0000001f06037224 */ /* 0x008fe400078e0203 */
[----:B------:R-:W-:Y:S02]  /*38e0*/  IMAD R4, R4, R22, R5 ;  /* 0x0000001604047224 */ /* 0x000fe400078e0205 */
[----:B------:R-:W-:-:S03]  /*38f0*/  IMAD.MOV.U32 R6, RZ, RZ, 0x1 ;  /* 0x00000001ff067424 */ /* 0x000fc600078e00ff */
[----:B------:R-:W-:Y:S02]  /*3900*/  SEL R22, R4, R3, !P0 ;  /* 0x0000000304167207 */ /* 0x000fe40004000000 */
[----:B------:R-:W-:-:S07]  /*3910*/  SEL R21, R3, R4, !P0 ;  /* 0x0000000403157207 */ /* 0x000fce0004000000 */
.L_x_52:
[----:B------:R-:W-:-:S08]  /*3920*/  NOP ;  /* 0x0000000000007918 */ /* 0x000fd00000000000 */
[----:B------:R-:W0:-:S00]  /*3930*/  USETMAXREG.DEALLOC.CTAPOOL 0x28 ;  /* 0x00000028000079c8 */ /* 0x000e0000080e0500 */
[----:B0-----:R-:W-:-:S13]  /*3940*/  ISETP.NE.AND P0, PT, R2, RZ, PT ;  /* 0x000000ff0200720c */ /* 0x001fda0003f05270 */
[----:B------:R-:W-:Y:S05]  /*3950*/  @P0 EXIT ;  /* 0x000000000000094d */ /* 0x000fea0003800000 */
[----:B------:R-:W-:Y:S01]  /*3960*/  LOP3.LUT P0, RZ, R6, 0xff, RZ, 0xc0, !PT ;  /* 0x000000ff06ff7812 */ /* 0x000fe2000780c0ff */
[----:B------:R-:W-:Y:S02]  /*3970*/  IMAD.MOV.U32 R6, RZ, RZ, 0x1 ;  /* 0x00000001ff067424 */ /* 0x000fe400078e00ff */
[----:B------:R-:W-:-:S10]  /*3980*/  IMAD.MOV.U32 R7, RZ, RZ, RZ ;  /* 0x000000ffff077224 */ /* 0x000fd400078e00ff */
[----:B------:R-:W-:Y:S05]  /*3990*/  @!P0 BRA `(.L_x_55) ;  /* 0x0000000c00288947 */ /* 0x000fea0003800000 */
[----:B------:R-:W0:Y:S01]  /*39a0*/  LDC R2, c[0x0][0x28c] ;  /* 0x0000a300ff027b82 */ /* 0x000e220000000800 */
[----:B------:R-:W1:Y:S01]  /*39b0*/  S2R R12, SR_CgaCtaId ;  /* 0x00000000000c7919 */ /* 0x000e620000008800 */
[----:B------:R-:W-:Y:S01]  /*39c0*/  ULDC UR5, c[0x0][0x658] ;  /* 0x0001960000057ab9 */ /* 0x000fe20000000800 */
[----:B------:R-:W-:Y:S01]  /*39d0*/  UMOV UR6, 0xffffffff ;  /* 0xffffffff00067882 */ /* 0x000fe20000000000 */
[----:B------:R-:W-:Y:S01]  /*39e0*/  BSSY B0, `(.L_x_55) ;  /* 0x00000c5000007945 */ /* 0x000fe20003800000 */
[----:B------:R-:W-:Y:S01]  /*39f0*/  USHF.L.U32 UR6, UR6, UR5, URZ ;  /* 0x0000000506067299 */ /* 0x000fe2000800063f */
[----:B------:R-:W-:Y:S01]  /*3a00*/  IMAD.MOV.U32 R9, RZ, RZ, 0x1 ;  /* 0x00000001ff097424 */ /* 0x000fe200078e00ff */
[----:B------:R-:W-:Y:S01]  /*3a10*/  LOP3.LUT R8, R16, 0x2, RZ, 0xfc, !PT ;  /* 0x0000000210087812 */ /* 0x000fe200078efcff */
[----:B------:R-:W-:Y:S01]  /*3a20*/  IMAD.MOV.U32 R6, RZ, RZ, 0x1 ;  /* 0x00000001ff067424 */ /* 0x000fe200078e00ff */
[----:B------:R-:W-:Y:S01]  /*3a30*/  ULDC UR4, c[0x0][0x600] ;  /* 0x0001800000047ab9 */ /* 0x000fe20000000800 */
[----:B------:R-:W-:Y:S01]  /*3a40*/  IMAD.MOV.U32 R7, RZ, RZ, RZ ;  /* 0x000000ffff077224 */ /* 0x000fe200078e00ff */
[----:B------:R-:W-:Y:S01]  /*3a50*/  UMOV UR7, 0x1 ;  /* 0x0000000100077882 */ /* 0x000fe20000000000 */
[----:B------:R-:W-:-:S02]  /*3a60*/  UIADD3 UR15, UR4, -0x1, URZ ;  /* 0xffffffff040f7890 */ /* 0x000fc4000fffe03f */
[----:B------:R-:W-:Y:S02]  /*3a70*/  USHF.L.U32 UR17, UR7, UR5, URZ ;  /* 0x0000000507117299 */ /* 0x000fe4000800063f */
[----:B------:R-:W-:Y:S01]  /*3a80*/  ULOP3.LUT UR16, URZ, UR6, URZ, 0x33, !UPT ;  /* 0x000000063f107292 */ /* 0x000fe2000f8e333f */
[----:B------:R-:W-:Y:S01]  /*3a90*/  ULDC.64 UR20, c[0x0][0x198] ;  /* 0x0000660000147ab9 */ /* 0x000fe20000000a00 */
[----:B0-----:R-:W-:-:S05]  /*3aa0*/  VIADD R2, R2, 0x1f ;  /* 0x0000001f02027836 */ /* 0x001fca0000000000 */
[----:B------:R-:W-:-:S04]  /*3ab0*/  SHF.R.S32.HI R3, RZ, 0x1f, R2 ;  /* 0x0000001fff037819 */ /* 0x000fc80000011402 */
[----:B------:R-:W-:Y:S01]  /*3ac0*/  LEA.HI R3, R3, R2, RZ, 0x5 ;  /* 0x0000000203037211 */ /* 0x000fe200078f28ff */
[C---:B-1----:R-:W-:Y:S02]  /*3ad0*/  IMAD.SHL.U32 R11, R12.reuse, 0x8, RZ ;  /* 0x000000080c0b7824 */ /* 0x042fe400078e00ff */
[----:B------:R-:W-:Y:S01]  /*3ae0*/  IMAD.SHL.U32 R12, R12, 0x100, RZ ;  /* 0x000001000c0c7824 */ /* 0x000fe200078e00ff */
[----:B------:R-:W-:Y:S02]  /*3af0*/  SHF.R.S32.HI R10, RZ, 0x5, R3 ;  /* 0x00000005ff0a7819 */ /* 0x000fe40000011403 */
[----:B------:R-:W-:Y:S02]  /*3b00*/  LOP3.LUT R11, R11, 0x8, RZ, 0xc0, !PT ;  /* 0x000000080b0b7812 */ /* 0x000fe400078ec0ff */
[----:B------:R-:W-:Y:S01]  /*3b10*/  LOP3.LUT R12, R12, 0x100, RZ, 0xc0, !PT ;  /* 0x000001000c0c7812 */ /* 0x000fe200078ec0ff */
[----:B------:R-:W-:-:S07]  /*3b20*/  VIADD R13, R10, 0x1 ;  /* 0x000000010a0d7836 */ /* 0x000fce0000000000 */
.L_x_66:
[----:B------:R-:W-:-:S03]  /*3b30*/  UMOV UR4, 0xffffffff ;  /* 0xffffffff00047882 */ /* 0x000fc60000000000 */
[----:B------:R-:W-:Y:S05]  /*3b40*/  BRA.DIV UR4, `(.L_x_56) ;  /* 0x0000001a04987947 */ /* 0x000fea000b800000 */
[----:B------:R-:W-:-:S13]  /*3b50*/  ELECT P6, URZ, PT ;  /* 0x00000000003f782f */ /* 0x000fda00038c0000 */
.L_x_98:
[----:B------:R-:W0:Y:S01]  /*3b60*/  LDC R2, c[0x0][0x28c] ;  /* 0x0000a300ff027b82 */ /* 0x000e220000000800 */
[----:B------:R-:W-:Y:S01]  /*3b70*/  BSSY B1, `(.L_x_57) ;  /* 0x0000038000017945 */ /* 0x000fe20003800000 */
[----:B0-----:R-:W-:-:S13]  /*3b80*/  ISETP.LT.OR P6, PT, R2, 0x1, !P6 ;  /* 0x000000010200780c */ /* 0x001fda00077c1670 */
[----:B------:R-:W-:Y:S05]  /*3b90*/  @P6 BRA `(.L_x_58) ;  /* 0x0000000000d46947 */ /* 0x000fea0003800000 */
[----:B------:R-:W-:Y:S02]  /*3ba0*/  IMAD R22, R22, 0x10, R11 ;  /* 0x0000001016167824 */ /* 0x000fe400078e020b */
[----:B------:R-:W-:Y:S02]  /*3bb0*/  IMAD.SHL.U32 R21, R21, 0x80, RZ ;  /* 0x0000008015157824 */ /* 0x000fe400078e00ff */
[----:B------:R-:W-:Y:S02]  /*3bc0*/  IMAD.MOV.U32 R23, RZ, RZ, RZ ;  /* 0x000000ffff177224 */ /* 0x000fe400078e00ff */
[----:B------:R-:W-:Y:S02]  /*3bd0*/  IMAD.MOV.U32 R2, RZ, RZ, R13 ;  /* 0x000000ffff027224 */ /* 0x000fe400078e000d */
[----:B------:R-:W-:Y:S02]  /*3be0*/  IMAD.MOV.U32 R3, RZ, RZ, R6 ;  /* 0x000000ffff037224 */ /* 0x000fe400078e0006 */
[----:B------:R-:W-:-:S07]  /*3bf0*/  IMAD.MOV.U32 R5, RZ, RZ, R7 ;  /* 0x000000ffff057224 */ /* 0x000fce00078e0007 */
.L_x_61:
[----:B------:R-:W0:Y:S01]  /*3c00*/  S2R R15, SR_CgaCtaId ;  /* 0x00000000000f7919 */ /* 0x000e220000008800 */
[----:B------:R-:W-:Y:S02]  /*3c10*/  MOV R4, 0x400 ;  /* 0x0000040000047802 */ /* 0x000fe40000000f00 */
[----:B------:R-:W-:-:S13]  /*3c20*/  ISETP.NE.AND P1, PT, R0, RZ, PT ;  /* 0x000000ff0000720c */ /* 0x000fda0003f25270 */
[----:B------:R-:W1:Y:S01]  /*3c30*/  @!P1 LDC R14, c[0x0][0x500] ;  /* 0x00014000ff0e9b82 */ /* 0x000e620000000800 */
[----:B0-----:R-:W-:Y:S02]  /*3c40*/  LEA R24, R15, R4, 0x18 ;  /* 0x000000040f187211 */ /* 0x001fe400078ec0ff */
[----:B------:R-:W-:-:S03]  /*3c50*/  SHF.L.U32 R4, R3, 0x1f, RZ ;  /* 0x0000001f03047819 */ /* 0x000fc600000006ff */
[----:B------:R-:W-:-:S04]  /*3c60*/  IMAD R15, R5, 0x8, R24 ;  /* 0x00000008050f7824 */ /* 0x000fc800078e0218 */
[----:B------:R-:W0:Y:S02]  /*3c70*/  SYNCS.PHASECHK.TRANS64.TRYWAIT P0, [R15+URZ+0xc8], R4 ;  /* 0x0000c8040f0075a7 */ /* 0x000e24000800017f */
[----:B01----:R-:W-:Y:S05]  /*3c80*/  @!P0 BRA `(.L_x_59) ;  /* 0x0000001800688947 */ /* 0x003fea0003800000 */
.L_x_99:
[----:B0-----:R-:W-:Y:S01]  /*3c90*/  PRMT R4, R8, 0x9910, RZ ;  /* 0x0000991008047816 */ /* 0x001fe200000000ff */
[----:B------:R0:W-:Y:S03]  /*3ca0*/  @!P1 SYNCS.ARRIVE.TRANS64 RZ, [R15+URZ], R14 ;  /* 0x0000000e0fff99a7 */ /* 0x0001e6000800003f */
[----:B------:R-:W-:-:S13]  /*3cb0*/  ISETP.NE.AND P0, PT, R4, 0x2, PT ;  /* 0x000000020400780c */ /* 0x000fda0003f05270 */
[----:B0-----:R-:W-:Y:S05]  /*3cc0*/  @P0 BRA `(.L_x_60) ;  /* 0x0000000000040947 */ /* 0x001fea0003800000 */
[----:B------:R-:W-:Y:S01]  /*3cd0*/  BPT.TRAP 0x1 ;  /* 0x000000040000795c */ /* 0x000fe20000300000 */
.L_x_60:
[----:B------:R-:W-:Y:S01]  /*3ce0*/  IMAD R4, R5, 0x200, R12 ;  /* 0x0000020005047824 */ /* 0x000fe200078e020c */
[----:B------:R-:W-:Y:S01]  /*3cf0*/  R2UR UR9, R15 ;  /* 0x000000000f0972ca */ /* 0x000fe200000e0000 */
[--C-:B------:R-:W-:Y:S01]  /*3d00*/  IMAD R14, R5, 0x2000, R24.reuse ;  /* 0x00002000050e7824 */ /* 0x100fe200078e0218 */
[----:B------:R-:W-:Y:S01]  /*3d10*/  UIADD3 UR4, UP0, UR20, 0xf0, URZ ;  /* 0x000000f014047890 */ /* 0x000fe2000ff1e03f */
[----:B------:R-:W-:Y:S01]  /*3d20*/  IMAD R4, R4, 0x2, R24 ;  /* 0x0000000204047824 */ /* 0x000fe200078e0218 */
[----:B------:R-:W-:Y:S01]  /*3d30*/  R2UR UR11, R21 ;  /* 0x00000000150b72ca */ /* 0x000fe200000e0000 */
[----:B------:R-:W-:Y:S01]  /*3d40*/  VIADD R2, R2, 0xffffffff ;  /* 0xffffffff02027836 */ /* 0x000fe20000000000 */
[----:B------:R-:W-:Y:S01]  /*3d50*/  R2UR UR5, R14 ;  /* 0x000000000e0572ca */ /* 0x000fe200000e0000 */
[----:B------:R-:W-:Y:S01]  /*3d60*/  UIADD3 UR22, UP1, UR20, 0x1f0, URZ ;  /* 0x000001f014167890 */ /* 0x000fe2000ff3e03f */
[----:B------:R-:W-:Y:S01]  /*3d70*/  R2UR UR8, R4 ;  /* 0x00000000040872ca */ /* 0x000fe200000e0000 */
[----:B------:R-:W-:Y:S01]  /*3d80*/  VIADD R5, R5, 0x1 ;  /* 0x0000000105057836 */ /* 0x000fe20000000000 */
[----:B------:R-:W-:Y:S01]  /*3d90*/  R2UR UR10, R23 ;  /* 0x00000000170a72ca */ /* 0x000fe200000e0000 */
[----:B------:R-:W-:Y:S01]  /*3da0*/  UIADD3.X UR23, URZ, UR21, URZ, UP1, !UPT ;  /* 0x000000153f177290 */ /* 0x000fe20008ffe43f */
[----:B------:R-:W-:Y:S01]  /*3db0*/  R2UR UR12, R20 ;  /* 0x00000000140c72ca */ /* 0x000fe200000e0000 */
[----:B------:R-:W-:Y:S01]  /*3dc0*/  UMOV UR6, 0x0 ;  /* 0x0000000000067882 */ /* 0x000fe20000000000 */
[----:B------:R-:W-:Y:S01]  /*3dd0*/  R2UR UR18, R22 ;  /* 0x00000000161272ca */ /* 0x000fe200000e0000 */
[----:B------:R-:W-:Y:S01]  /*3de0*/  UMOV UR7, 0x10000000 ;  /* 0x1000000000077882 */ /* 0x000fe20000000000 */
[----:B------:R-:W-:Y:S01]  /*3df0*/  ISETP.GT.AND P1, PT, R2, 0x1, PT ;  /* 0x000000010200780c */ /* 0x000fe20003f24270 */
[----:B------:R-:W-:Y:S01]  /*3e00*/  UMOV UR19, 0x30000 ;  /* 0x0003000000137882 */ /* 0x000fe20000000000 */
[----:B------:R-:W-:Y:S01]  /*3e10*/  ISETP.NE.AND P0, PT, R5, 0x19, PT ;  /* 0x000000190500780c */ /* 0x000fe20003f05270 */
[----:B------:R-:W-:Y:S01]  /*3e20*/  UIADD3 UR13, UR5, 0x280, URZ ;  /* 0x00000280050d7890 */ /* 0x000fe2000fffe03f */
[----:B------:R-:W-:Y:S01]  /*3e30*/  VIADD R23, R23, 0x20 ;  /* 0x0000002017177836 */ /* 0x000fe20000000000 */
[----:B------:R-:W-:Y:S01]  /*3e40*/  UIADD3.X UR5, URZ, UR21, URZ, UP0, !UPT ;  /* 0x000000153f057290 */ /* 0x000fe200087fe43f */
[----:B------:R-:W-:Y:S01]  /*3e50*/  SEL R4, RZ, 0x1, P0 ;  /* 0x00000001ff047807 */ /* 0x000fe20000000000 */
[----:B------:R-:W-:Y:S01]  /*3e60*/  UIADD3 UR14, UR8, 0x32280, URZ ;  /* 0x00032280080e7890 */ /* 0x000fe2000fffe03f */
[----:B------:R-:W-:-:S02]  /*3e70*/  SEL R5, R5, RZ, P0 ;  /* 0x000000ff05057207 */ /* 0x000fc40000000000 */
[----:B------:R-:W-:Y:S01]  /*3e80*/  UMOV UR8, UR13 ;  /* 0x0000000d00087c82 */ /* 0x000fe20008000000 */
[----:B------:R-:W-:-:S03]  /*3e90*/  LOP3.LUT R3, R3, R4, RZ, 0x3c, !PT ;  /* 0x0000000403037212 */ /* 0x000fc600078e3cff */
[----:B------:R0:W-:Y:S02]  /*3ea0*/  UTMALDG.3D [UR8], [UR4], desc[UR6] ;  /* 0x00000608040075b4 */ /* 0x0001e40008011000 */
[----:B0-----:R-:W-:Y:S01]  /*3eb0*/  UMOV UR8, UR14 ;  /* 0x0000000e00087c82 */ /* 0x001fe20008000000 */
[----:B------:R-:W-:Y:S02]  /*3ec0*/  UMOV UR11, UR18 ;  /* 0x00000012000b7c82 */ /* 0x000fe40008000000 */
[----:B------:R0:W-:Y:S02]  /*3ed0*/  UTMALDG.3D.MULTICAST [UR8], [UR22], UR19, desc[UR6] ;  /* 0x00000608160073b4 */ /* 0x0001e40008011813 */
[----:B0-----:R-:W-:Y:S05]  /*3ee0*/  @P1 BRA `(.L_x_61) ;  /* 0xfffffffc00441947 */ /* 0x001fea000383ffff */
.L_x_58:
[----:B------:R-:W-:Y:S05]  /*3ef0*/  BSYNC B1 ;  /* 0x0000000000017941 */ /* 0x000fea0003800000 */
.L_x_57:
[----:B------:R-:W-:Y:S01]  /*3f00*/  LOP3.LUT P1, RZ, R9, 0xff, RZ, 0xc0, !PT ;  /* 0x000000ff09ff7812 */ /* 0x000fe2000782c0ff */
[C---:B------:R-:W-:Y:S01]  /*3f10*/  IMAD.IADD R4, R10.reuse, 0x1, R7 ;  /* 0x000000010a047824 */ /* 0x040fe200078e0207 */
[----:B------:R-:W-:Y:S01]  /*3f20*/  ULDC.64 UR4, c[0x0][0x650] ;  /* 0x0001940000047ab9 */ /* 0x000fe20000000a00 */
[----:B------:R-:W-:Y:S01]  /*3f30*/  ISETP.GE.U32.AND P2, PT, R10, 0x19, PT ;  /* 0x000000190a00780c */ /* 0x000fe20003f46070 */
[----:B------:R-:W-:Y:S01]  /*3f40*/  BSSY B1, `(.L_x_62) ;  /* 0x000006c000017945 */ /* 0x000fe20003800000 */
[----:B------:R-:W-:Y:S01]  /*3f50*/  IMAD.MOV.U32 R21, RZ, RZ, -0x1 ;  /* 0xffffffffff157424 */ /* 0x000fe200078e00ff */
[----:B------:R-:W-:Y:S01]  /*3f60*/  ISETP.GT.U32.AND P0, PT, R4, 0x18, PT ;  /* 0x000000180400780c */ /* 0x000fe20003f04070 */
[----:B------:R-:W-:Y:S01]  /*3f70*/  IMAD.MOV.U32 R22, RZ, RZ, -0x1 ;  /* 0xffffffffff167424 */ /* 0x000fe200078e00ff */
[----:B------:R-:W-:Y:S01]  /*3f80*/  PRMT R9, RZ, 0x7610, R9 ;  /* 0x00007610ff097816 */ /* 0x000fe20000000009 */
[----:B------:R-:W-:Y:S01]  /*3f90*/  IMAD.MOV.U32 R20, RZ, RZ, -0x1 ;  /* 0xffffffffff147424 */ /* 0x000fe200078e00ff */
[----:B------:R-:W-:-:S03]  /*3fa0*/  ISETP.LT.U32.AND P0, PT, R10, 0x19, P0 ;  /* 0x000000190a00780c */ /* 0x000fc60000701070 */
[----:B------:R-:W0:Y:S01]  /*3fb0*/  @P1 S2R R3, SR_CgaCtaId ;  /* 0x0000000000031919 */ /* 0x000e220000008800 */
[----:B------:R-:W-:-:S04]  /*3fc0*/  @P1 MOV R2, 0x400 ;  /* 0x0000040000021802 */ /* 0x000fc80000000f00 */
[----:B0-----:R-:W-:Y:S01]  /*3fd0*/  @P1 LEA R5, R3, R2, 0x18 ;  /* 0x0000000203051211 */ /* 0x001fe200078ec0ff */
[----:B------:R-:W-:-:S03]  /*3fe0*/  IMAD.WIDE.U32 R2, R4, 0x51eb851f, RZ ;  /* 0x51eb851f04027825 */ /* 0x000fc600078e00ff */
[----:B------:R0:W-:Y:S01]  /*3ff0*/  @P1 SYNCS.ARRIVE.TRANS64.A1T0 RZ, [R5+URZ+0x1a8], RZ ;  /* 0x0001a8ff05ff19a7 */ /* 0x0001e2000810003f */
[----:B------:R-:W-:Y:S02]  /*4000*/  IADD3 R18, P1, R18, UR36, RZ ;  /* 0x0000002412127c10 */ /* 0x000fe4000ff3e0ff */
[----:B------:R-:W-:Y:S02]  /*4010*/  PRMT R2, RZ, 0x7610, R2 ;  /* 0x00007610ff027816 */ /* 0x000fe40000000002 */
[----:B------:R-:W-:Y:S02]  /*4020*/  IADD3.X R19, R19, UR42, RZ, P1, !PT ;  /* 0x0000002a13137c10 */ /* 0x000fe40008ffe4ff */
[----:B0-----:R-:W-:Y:S02]  /*4030*/  SHF.R.U32.HI R5, RZ, 0x3, R3 ;  /* 0x00000003ff057819 */ /* 0x001fe40000011603 */
[----:B------:R-:W-:Y:S02]  /*4040*/  SEL R3, RZ, 0x1, !P0 ;  /* 0x00000001ff037807 */ /* 0x000fe40004000000 */
[----:B------:R-:W-:Y:S01]  /*4050*/  ISETP.GE.U32.AND P0, PT, R18, UR4, PT ;  /* 0x0000000412007c0c */ /* 0x000fe2000bf06070 */
[----:B------:R-:W-:Y:S01]  /*4060*/  IMAD R7, R5, -0x19, R4 ;  /* 0xffffffe705077824 */ /* 0x000fe200078e0204 */
[----:B------:R-:W-:-:S02]  /*4070*/  LOP3.LUT R6, R6, R3, RZ, 0x3c, !PT ;  /* 0x0000000306067212 */ /* 0x000fc400078e3cff */
[----:B------:R-:W-:Y:S02]  /*4080*/  ISETP.GE.U32.AND.EX P0, PT, R19, UR5, PT, P0 ;  /* 0x0000000513007c0c */ /* 0x000fe4000bf06100 */
[----:B------:R-:W-:-:S11]  /*4090*/  @P2 LOP3.LUT R6, R6, 0x1, R5, 0x78, !PT ;  /* 0x0000000106062812 */ /* 0x000fd600078e7805 */
[----:B------:R-:W-:Y:S05]  /*40a0*/  @P0 BRA `(.L_x_63) ;  /* 0x0000000400540947 */ /* 0x000fea0003800000 */
[----:B------:R-:W0:Y:S01]  /*40b0*/  S2R R15, SR_CTAID.X ;  /* 0x00000000000f7919 */ /* 0x000e220000002500 */
[----:B------:R-:W-:Y:S01]  /*40c0*/  ULDC.64 UR4, c[0x0][0x628] ;  /* 0x00018a0000047ab9 */ /* 0x000fe20000000a00 */
[----:B------:R-:W-:Y:S01]  /*40d0*/  ULDC UR7, c[0x0][0x630] ;  /* 0x00018c0000077ab9 */ /* 0x000fe20000000800 */
[----:B------:R-:W-:Y:S01]  /*40e0*/  ISETP.NE.U32.AND P0, PT, RZ, UR4, PT ;  /* 0x00000004ff007c0c */ /* 0x000fe2000bf05070 */
[----:B------:R-:W1:Y:S01]  /*40f0*/  S2R R20, SR_CTAID.Y ;  /* 0x0000000000147919 */ /* 0x000e620000002600 */
[----:B------:R-:W-:Y:S01]  /*4100*/  ULDC UR8, c[0x0][0x150] ;  /* 0x0000540000087ab9 */ /* 0x000fe20000000800 */
[----:B------:R-:W-:Y:S01]  /*4110*/  IMAD.MOV.U32 R2, RZ, RZ, R18 ;  /* 0x000000ffff027224 */ /* 0x000fe200078e0012 */
[----:B------:R-:W-:Y:S01]  /*4120*/  ISETP.NE.AND.EX P0, PT, RZ, UR5, PT, P0 ;  /* 0x00000005ff007c0c */ /* 0x000fe2000bf05300 */
[----:B------:R-:W-:Y:S01]  /*4130*/  IMAD.MOV.U32 R3, RZ, RZ, R19 ;  /* 0x000000ffff037224 */ /* 0x000fe200078e0013 */
[----:B0-----:R-:W-:-:S11]  /*4140*/  I2FP.F32.U32 R22, R15 ;  /* 0x0000000f00167245 */ /* 0x001fd60000201000 */
[----:B------:R-:W-:Y:S05]  /*4150*/  @!P0 BRA `(.L_x_64) ;  /* 0x0000000000288947 */ /* 0x000fea0003800000 */
[----:B------:R-:W-:Y:S02]  /*4160*/  ULDC UR6, c[0x0][0x634] ;  /* 0x00018d0000067ab9 */ /* 0x000fe40000000800 */
[----:B------:R-:W-:-:S05]  /*4170*/  IADD3 R3, P0, R18, UR6, RZ ;  /* 0x0000000612037c10 */ /* 0x000fca000ff1e0ff */
[----:B------:R-:W-:-:S04]  /*4180*/  IMAD.X R21, RZ, RZ, R19, P0 ;  /* 0x000000ffff157224 */ /* 0x000fc800000e0613 */
[----:B------:R-:W-:-:S04]  /*4190*/  IMAD.WIDE.U32 R4, R21, UR4, RZ ;  /* 0x0000000415047c25 */ /* 0x000fc8000f8e00ff */
[----:B------:R-:W-:-:S04]  /*41a0*/  IMAD.WIDE.U32 R4, P0, R3, UR5, R4 ;  /* 0x0000000503047c25 */ /* 0x000fc8000f800004 */
[----:B------:R-:W-:-:S04]  /*41b0*/  IMAD.WIDE.U32 R2, R3, UR4, RZ ;  /* 0x0000000403027c25 */ /* 0x000fc8000f8e00ff */
[----:B------:R-:W-:Y:S01]  /*41c0*/  IMAD.MOV.U32 R2, RZ, RZ, R5 ;  /* 0x000000ffff027224 */ /* 0x000fe200078e0005 */
[----:B------:R-:W-:Y:S01]  /*41d0*/  IADD3 RZ, P1, R3, R4, RZ ;  /* 0x0000000403ff7210 */ /* 0x000fe20007f3e0ff */
[----:B------:R-:W-:-:S04]  /*41e0*/  IMAD.X R3, RZ, RZ, RZ, P0 ;  /* 0x000000ffff037224 */ /* 0x000fc800000e06ff */
[----:B------:R-:W-:-:S08]  /*41f0*/  IMAD.WIDE.U32.X R2, R21, UR5, R2, P1 ;  /* 0x0000000515027c25 */ /* 0x000fd000088e0402 */
.L_x_64:
[--C-:B------:R-:W-:Y:S01]  /*4200*/  SHF.R.U64 R14, R2, UR7, R3.reuse ;  /* 0x00000007020e7c19 */ /* 0x100fe20008001203 */
[----:B------:R-:W-:Y:S01]  /*4210*/  FMUL R22, R22, UR8 ;  /* 0x0000000816167c20 */ /* 0x000fe20008400000 */
[----:B------:R-:W-:Y:S01]  /*4220*/  SHF.R.U32.HI R2, RZ, UR7, R3 ;  /* 0x00000007ff027c19 */ /* 0x000fe20008011603 */
[----:B------:R-:W0:Y:S01]  /*4230*/  LDC R4, c[0x0][0x144] ;  /* 0x00005100ff047b82 */ /* 0x000e220000000800 */
[----:B------:R-:W-:Y:S01]  /*4240*/  IADD3 R3, P0, RZ, -R14, RZ ;  /* 0x8000000eff037210 */ /* 0x000fe20007f1e0ff */
[----:B------:R-:W-:Y:S01]  /*4250*/  ULDC UR6, c[0x0][0x154] ;  /* 0x0000550000067ab9 */ /* 0x000fe20000000800 */
[----:B-1----:R-:W-:Y:S01]  /*4260*/  I2FP.F32.U32 R5, R20 ;  /* 0x0000001400057245 */ /* 0x002fe20000201000 */
[----:B------:R-:W1:Y:S01]  /*4270*/  F2I.U32.TRUNC.NTZ R22, R22 ;  /* 0x0000001600167305 */ /* 0x000e62000020f000 */
[----:B------:R-:W-:Y:S01]  /*4280*/  ULDC.64 UR4, c[0x0][0x620] ;  /* 0x0001880000047ab9 */ /* 0x000fe20000000a00 */
[----:B------:R-:W-:Y:S01]  /*4290*/  IMAD.X R2, RZ, RZ, ~R2, P0 ;  /* 0x000000ffff027224 */ /* 0x000fe200000e0e02 */
[----:B------:R-:W-:Y:S01]  /*42a0*/  ISETP.NE.AND P2, PT, R17, 0x1, PT ;  /* 0x000000011100780c */ /* 0x000fe20003f45270 */
[----:B------:R-:W-:Y:S01]  /*42b0*/  FMUL R23, R5, UR6 ;  /* 0x0000000605177c20 */ /* 0x000fe20008400000 */
[----:B------:R-:W2:Y:S01]  /*42c0*/  LDC R25, c[0x0][0x148] ;  /* 0x00005200ff197b82 */ /* 0x000ea20000000800 */
[----:B------:R-:W-:Y:S01]  /*42d0*/  IMAD R2, R2, UR4, RZ ;  /* 0x0000000402027c24 */ /* 0x000fe2000f8e02ff */
[----:B------:R-:W-:-:S02]  /*42e0*/  ULDC.64 UR6, c[0x0][0x640] ;  /* 0x0001900000067ab9 */ /* 0x000fc40000000a00 */
[----:B------:R-:W-:Y:S01]  /*42f0*/  ISETP.NE.U32.AND P0, PT, RZ, UR6, PT ;  /* 0x00000006ff007c0c */ /* 0x000fe2000bf05070 */
[----:B------:R-:W3:Y:S01]  /*4300*/  F2I.U32.TRUNC.NTZ R23, R23 ;  /* 0x0000001700177305 */ /* 0x000ee2000020f000 */
[C---:B------:R-:W-:Y:S02]  /*4310*/  IMAD R5, R3.reuse, UR5, R2 ;  /* 0x0000000503057c24 */ /* 0x040fe4000f8e0202 */
[----:B------:R-:W-:Y:S01]  /*4320*/  IMAD.WIDE.U32 R2, R3, UR4, R18 ;  /* 0x0000000403027c25 */ /* 0x000fe2000f8e0012 */
[----:B------:R-:W-:Y:S01]  /*4330*/  ULDC UR4, c[0x0][0x618] ;  /* 0x0001860000047ab9 */ /* 0x000fe20000000800 */
[----:B------:R-:W-:Y:S02]  /*4340*/  ISETP.NE.AND.EX P0, PT, RZ, UR7, PT, P0 ;  /* 0x00000007ff007c0c */ /* 0x000fe4000bf05300 */
[----:B------:R-:W-:Y:S02]  /*4350*/  IMAD.IADD R3, R3, 0x1, R5 ;  /* 0x0000000103037824 */ /* 0x000fe400078e0205 */
[----:B-1----:R-:W-:-:S03]  /*4360*/  IMAD.MOV R22, RZ, RZ, -R22 ;  /* 0x000000ffff167224 */ /* 0x002fc600078e0a16 */
[----:B------:R-:W-:Y:S01]  /*4370*/  SHF.R.U64 R21, R2, UR4, R3 ;  /* 0x0000000402157c19 */ /* 0x000fe20008001203 */
[----:B0-----:R-:W-:Y:S01]  /*4380*/  IMAD R15, R4, R22, R15 ;  /* 0x00000016040f7224 */ /* 0x001fe200078e020f */
[----:B------:R-:W-:Y:S01]  /*4390*/  SHF.R.U32.HI R2, RZ, UR4, R3 ;  /* 0x00000004ff027c19 */ /* 0x000fe20008011603 */
[----:B------:R-:W-:Y:S01]  /*43a0*/  ULDC UR4, c[0x0][0x608] ;  /* 0x0001820000047ab9 */ /* 0x000fe20000000800 */
[----:B---3--:R-:W-:Y:S02]  /*43b0*/  IMAD.MOV R4, RZ, RZ, -R23 ;  /* 0x000000ffff047224 */ /* 0x008fe400078e0a17 */
[--C-:B------:R-:W-:Y:S02]  /*43c0*/  SHF.R.U64 R22, R21, UR4, R2.reuse ;  /* 0x0000000415167c19 */ /* 0x100fe40008001202 */
[----:B------:R-:W-:Y:S01]  /*43d0*/  SHF.R.U32.HI R3, RZ, UR4, R2 ;  /* 0x00000004ff037c19 */ /* 0x000fe20008011602 */
[----:B------:R-:W-:Y:S01]  /*43e0*/  ULDC UR4, c[0x0][0x658] ;  /* 0x0001960000047ab9 */ /* 0x000fe20000000800 */
[----:B--2---:R-:W-:-:S02]  /*43f0*/  @P2 IMAD R15, R25, R4, R20 ;  /* 0x00000004190f2224 */ /* 0x004fc400078e0214 */
[--C-:B------:R-:W-:Y:S02]  /*4400*/  SHF.R.U64 R20, R22, UR4, R3.reuse ;  /* 0x0000000416147c19 */ /* 0x100fe40008001203 */
[----:B------:R-:W-:-:S03]  /*4410*/  SHF.R.U32.HI R23, RZ, UR4, R3 ;  /* 0x00000004ff177c19 */ /* 0x000fc60008011603 */
[----:B------:R-:W-:Y:S02]  /*4420*/  IMAD.MOV.U32 R4, RZ, RZ, R20 ;  /* 0x000000ffff047224 */ /* 0x000fe400078e0014 */
[----:B------:R-:W-:Y:S01]  /*4430*/  IMAD.MOV.U32 R3, RZ, RZ, R23 ;  /* 0x000000ffff037224 */ /* 0x000fe200078e0017 */
[----:B------:R-:W-:Y:S06]  /*4440*/  @!P0 BRA `(.L_x_65) ;  /* 0x00000000002c8947 */ /* 0x000fec0003800000 */
        /* <DEDUP_REMOVED lines=9> */
[----:B------:R-:W-:-:S04]  /*44e0*/  IMAD.WIDE.U32.X R2, R23, UR7, R2, P1 ;  /* 0x0000000717027c25 */ /* 0x000fc800088e0402 */
[----:B------:R-:W-:-:S07]  /*44f0*/  IMAD.MOV.U32 R4, RZ, RZ, R2 ;  /* 0x000000ffff047224 */ /* 0x000fce00078e0002 */
.L_x_65:
[----:B------:R-:W-:Y:S01]  /*4500*/  ULDC UR4, c[0x0][0x648] ;  /* 0x0001920000047ab9 */ /* 0x000fe20000000800 */
[----:B------:R-:W-:Y:S01]  /*4510*/  LOP3.LUT R2, R22, UR16, RZ, 0xc0, !PT ;  /* 0x0000001016027c12 */ /* 0x000fe2000f8ec0ff */
[----:B------:R-:W-:Y:S01]  /*4520*/  ULDC UR5, c[0x0][0x610] ;  /* 0x0001840000057ab9 */ /* 0x000fe20000000800 */
[----:B------:R-:W-:Y:S01]  /*4530*/  SHF.R.U64 R3, R4, UR4, R3 ;  /* 0x0000000404037c19 */ /* 0x000fe20008001203 */
[----:B------:R-:W-:Y:S01]  /*4540*/  ULDC UR4, c[0x0][0x638] ;  /* 0x00018e0000047ab9 */ /* 0x000fe20000000800 */
[----:B------:R-:W-:-:S03]  /*4550*/  LOP3.LUT R21, R21, UR15, RZ, 0xc0, !PT ;  /* 0x0000000f15157c12 */ /* 0x000fc6000f8ec0ff */
[----:B------:R-:W-:Y:S02]  /*4560*/  IMAD.MOV R5, RZ, RZ, -R3 ;  /* 0x000000ffff057224 */ /* 0x000fe400078e0a03 */
[----:B------:R-:W-:Y:S02]  /*4570*/  IMAD R2, R3, UR17, R2 ;  /* 0x0000001103027c24 */ /* 0x000fe4000f8e0202 */
[----:B------:R-:W-:Y:S01]  /*4580*/  IMAD R20, R5, UR4, R20 ;  /* 0x0000000405147c24 */ /* 0x000fe2000f8e0214 */
[----:B------:R-:W-:Y:S01]  /*4590*/  ULDC UR4, c[0x0][0x600] ;  /* 0x0001800000047ab9 */ /* 0x000fe20000000800 */
[----:B------:R-:W-:Y:S02]  /*45a0*/  IMAD R15, R2, UR5, R15 ;  /* 0x00000005020f7c24 */ /* 0x000fe4000f8e020f */
[----:B------:R-:W-:Y:S02]  /*45b0*/  IMAD R20, R20, UR4, R21 ;  /* 0x0000000414147c24 */ /* 0x000fe4000f8e0215 */
[----:B------:R-:W-:-:S03]  /*45c0*/  IMAD.MOV.U32 R2, RZ, RZ, 0x1 ;  /* 0x00000001ff027424 */ /* 0x000fc600078e00ff */
[----:B------:R-:W-:Y:S02]  /*45d0*/  SEL R22, R20, R15, !P2 ;  /* 0x0000000f14167207 */ /* 0x000fe40005000000 */
[----:B------:R-:W-:Y:S01]  /*45e0*/  SEL R21, R15, R20, !P2 ;  /* 0x000000140f157207 */ /* 0x000fe20005000000 */
[----:B------:R-:W-:-:S07]  /*45f0*/  IMAD.MOV.U32 R20, RZ, RZ, R14 ;  /* 0x000000ffff147224 */ /* 0x000fce00078e000e */
.L_x_63:
[----:B------:R-:W-:Y:S05]  /*4600*/  BSYNC B1 ;  /* 0x0000000000017941 */ /* 0x000fea0003800000 */
.L_x_62:
[----:B------:R-:W-:-:S13]  /*4610*/  LOP3.LUT P0, RZ, R2, 0xff, RZ, 0xc0, !PT ;  /* 0x000000ff02ff7812 */ /* 0x000fda000780c0ff */
[----:B------:R-:W-:Y:S05]  /*4620*/  @P0 BRA `(.L_x_66) ;  /* 0xfffffff400400947 */ /* 0x000fea000383ffff */
[----:B------:R-:W-:Y:S05]  /*4630*/  BSYNC B0 ;  /* 0x0000000000007941 */ /* 0x000fea0003800000 */
.L_x_55:
[----:B------:R-:W-:-:S03]  /*4640*/  UMOV UR4, 0xffffffff ;  /* 0xffffffff00047882 */ /* 0x000fc60000000000 */
[----:B------:R-:W-:Y:S05]  /*4650*/  BRA.DIV UR4, `(.L_x_67) ;  /* 0x0000001204087947 */ /* 0x000fea000b800000 */
[----:B------:R-:W-:-:S13]  /*4660*/  ELECT P6, URZ, PT ;  /* 0x00000000003f782f */ /* 0x000fda00038c0000 */
.L_x_102:
[----:B------:R-:W-:Y:S04]  /*4670*/  BSSY B0, `(.L_x_68) ;  /* 0x00000e8000007945 */ /* 0x000fe80003800000 */
[----:B------:R-:W-:Y:S05]  /*4680*/  @!P6 BRA `(.L_x_69) ;  /* 0x0000000c0098e947 */ /* 0x000fea0003800000 */
[----:B------:R-:W-:-:S04]  /*4690*/  LOP3.LUT R16, R16, 0x2, RZ, 0xfc, !PT ;  /* 0x0000000210107812 */ /* 0x000fc800078efcff */
[----:B------:R-:W-:-:S13]  /*46a0*/  ISETP.NE.AND P0, PT, R16, 0x3, PT ;  /* 0x000000031000780c */ /* 0x000fda0003f05270 */
[----:B------:R-:W-:Y:S05]  /*46b0*/  @!P0 BRA `(.L_x_70) ;  /* 0x0000000000048947 */ /* 0x000fea0003800000 */
[----:B------:R-:W-:Y:S01]  /*46c0*/  BPT.TRAP 0x1 ;  /* 0x000000040000795c */ /* 0x000fe20000300000 */
.L_x_70:
[----:B------:R-:W0:Y:S01]  /*46d0*/  S2R R3, SR_CgaCtaId ;  /* 0x0000000000037919 */ /* 0x000e220000008800 */
[----:B------:R-:W-:Y:S02]  /*46e0*/  MOV R0, 0x400 ;  /* 0x0000040000007802 */ /* 0x000fe40000000f00 */
[----:B------:R-:W-:Y:S02]  /*46f0*/  SHF.L.U32 R2, R6, 0x1f, RZ ;  /* 0x0000001f06027819 */ /* 0x000fe400000006ff */
[----:B0-----:R-:W-:-:S05]  /*4700*/  LEA R0, R3, R0, 0x18 ;  /* 0x0000000003007211 */ /* 0x001fca00078ec0ff */
[----:B------:R-:W-:-:S04]  /*4710*/  VIADD R0, R0, 0xc8 ;  /* 0x000000c800007836 */ /* 0x000fc80000000000 */
[C---:B------:R-:W-:Y:S02]  /*4720*/  IMAD R5, R7.reuse, 0x8, R0 ;  /* 0x0000000807057824 */ /* 0x040fe400078e0200 */
[----:B------:R-:W-:Y:S02]  /*4730*/  VIADD R7, R7, 0x1 ;  /* 0x0000000107077836 */ /* 0x000fe40000000000 */
[----:B------:R-:W0:Y:S03]  /*4740*/  SYNCS.PHASECHK.TRANS64.TRYWAIT P0, [R5+URZ], R2 ;  /* 0x00000002050075a7 */ /* 0x000e26000800017f */
[----:B------:R-:W-:-:S04]  /*4750*/  ISETP.NE.AND P1, PT, R7, 0x19, PT ;  /* 0x000000190700780c */ /* 0x000fc80003f25270 */
[----:B------:R-:W-:Y:S02]  /*4760*/  SEL R3, RZ, 0x1, P1 ;  /* 0x00000001ff037807 */ /* 0x000fe40000800000 */
[----:B------:R-:W-:Y:S02]  /*4770*/  SEL R7, R7, RZ, P1 ;  /* 0x000000ff07077207 */ /* 0x000fe40000800000 */
[----:B------:R-:W-:-:S03]  /*4780*/  LOP3.LUT R6, R6, R3, RZ, 0x3c, !PT ;  /* 0x0000000306067212 */ /* 0x000fc600078e3cff */
[----:B------:R-:W-:Y:S01]  /*4790*/  IMAD R9, R7, 0x8, R0 ;  /* 0x0000000807097824 */ /* 0x000fe200078e0200 */
[----:B------:R-:W-:Y:S01]  /*47a0*/  SHF.L.U32 R4, R6, 0x1f, RZ ;  /* 0x0000001f06047819 */ /* 0x000fe200000006ff */
[----:B0-----:R-:W-:Y:S06]  /*47b0*/  @!P0 BRA `(.L_x_71) ;  /* 0x0000000c00d08947 */ /* 0x001fec0003800000 */
.L_x_103:
[----:B------:R-:W1:Y:S01]  /*47c0*/  SYNCS.PHASECHK.TRANS64.TRYWAIT P0, [R9+URZ], R4 ;  /* 0x00000004090075a7 */ /* 0x000e62000800017f */
[----:B0-----:R-:W-:-:S05]  /*47d0*/  VIADD R2, R7, 0x1 ;  /* 0x0000000107027836 */ /* 0x001fca0000000000 */
[----:B------:R-:W-:-:S04]  /*47e0*/  ISETP.NE.AND P1, PT, R2, 0x19, PT ;  /* 0x000000190200780c */ /* 0x000fc80003f25270 */
[----:B------:R-:W-:Y:S02]  /*47f0*/  SEL R3, RZ, 0x1, P1 ;  /* 0x00000001ff037807 */ /* 0x000fe40000800000 */
[----:B------:R-:W-:Y:S02]  /*4800*/  SEL R7, R2, RZ, P1 ;  /* 0x000000ff02077207 */ /* 0x000fe40000800000 */
[----:B------:R-:W-:-:S03]  /*4810*/  LOP3.LUT R6, R6, R3, RZ, 0x3c, !PT ;  /* 0x0000000306067212 */ /* 0x000fc600078e3cff */
[----:B------:R-:W-:Y:S01]  /*4820*/  IMAD R8, R7, 0x8, R0 ;  /* 0x0000000807087824 */ /* 0x000fe200078e0200 */
[----:B------:R-:W-:Y:S01]  /*4830*/  SHF.L.U32 R5, R6, 0x1f, RZ ;  /* 0x0000001f06057819 */ /* 0x000fe200000006ff */
[----:B-1----:R-:W-:Y:S06]  /*4840*/  @!P0 BRA `(.L_x_72) ;  /* 0x0000000c00c08947 */ /* 0x002fec0003800000 */
.L_x_104:
[----:B------:R-:W1:Y:S01]  /*4850*/  SYNCS.PHASECHK.TRANS64.TRYWAIT P0, [R8+URZ], R5 ;  /* 0x00000005080075a7 */ /* 0x000e62000800017f */
[----:B------:R-:W-:-:S05]  /*4860*/  VIADD R2, R7, 0x1 ;  /* 0x0000000107027836 */ /* 0x000fca0000000000 */
[----:B------:R-:W-:-:S04]  /*4870*/  ISETP.NE.AND P1, PT, R2, 0x19, PT ;  /* 0x000000190200780c */ /* 0x000fc80003f25270 */
[----:B------:R-:W-:Y:S02]  /*4880*/  SEL R3, RZ, 0x1, P1 ;  /* 0x00000001ff037807 */ /* 0x000fe40000800000 */
[----:B------:R-:W-:Y:S02]  /*4890*/  SEL R7, R2, RZ, P1 ;  /* 0x000000ff02077207 */ /* 0x000fe40000800000 */
[----:B------:R-:W-:-:S03]  /*48a0*/  LOP3.LUT R6, R6, R3, RZ, 0x3c, !PT ;  /* 0x0000000306067212 */ /* 0x000fc600078e3cff */
[----:B0-----:R-:W-:Y:S01]  /*48b0*/  IMAD R9, R7, 0x8, R0 ;  /* 0x0000000807097824 */ /* 0x001fe200078e0200 */
[----:B------:R-:W-:Y:S01]  /*48c0*/  SHF.L.U32 R4, R6, 0x1f, RZ ;  /* 0x0000001f06047819 */ /* 0x000fe200000006ff */
[----:B-1----:R-:W-:Y:S06]  /*48d0*/  @!P0 BRA `(.L_x_73) ;  /* 0x0000000c00b08947 */ /* 0x002fec0003800000 */
.L_x_105:
        /* <DEDUP_REMOVED lines=9> */
.L_x_106:
        /* <DEDUP_REMOVED lines=9> */
.L_x_107:
        /* <DEDUP_REMOVED lines=9> */
.L_x_108:
        /* <DEDUP_REMOVED lines=9> */
.L_x_109:
        /* <DEDUP_REMOVED lines=9> */
.L_x_110:
        /* <DEDUP_REMOVED lines=9> */
.L_x_111:
        /* <DEDUP_REMOVED lines=9> */
.L_x_112:
        /* <DEDUP_REMOVED lines=9> */
.L_x_113:
        /* <DEDUP_REMOVED lines=9> */
.L_x_114:
        /* <DEDUP_REMOVED lines=9> */
.L_x_115:
        /* <DEDUP_REMOVED lines=9> */
.L_x_116:
        /* <DEDUP_REMOVED lines=9> */
.L_x_117:
        /* <DEDUP_REMOVED lines=9> */
.L_x_118:
        /* <DEDUP_REMOVED lines=9> */
.L_x_119:
        /* <DEDUP_REMOVED lines=9> */
.L_x_120:
        /* <DEDUP_REMOVED lines=9> */
.L_x_121:
        /* <DEDUP_REMOVED lines=9> */
.L_x_122:
        /* <DEDUP_REMOVED lines=9> */
.L_x_123:
        /* <DEDUP_REMOVED lines=9> */
.L_x_124:
[----:B------:R-:W1:Y:S01]  /*5390*/  SYNCS.PHASECHK.TRANS64.TRYWAIT P0, [R8+URZ], R5 ;  /* 0x00000005080075a7 */ /* 0x000e62000800017f */
[----:B------:R-:W-:-:S05]  /*53a0*/  VIADD R2, R7, 0x1 ;  /* 0x0000000107027836 */ /* 0x000fca0000000000 */
[----:B------:R-:W-:-:S04]  /*53b0*/  ISETP.NE.AND P1, PT, R2, 0x19, PT ;  /* 0x000000190200780c */ /* 0x000fc80003f25270 */
[----:B------:R-:W-:Y:S02]  /*53c0*/  SEL R3, RZ, 0x1, P1 ;  /* 0x00000001ff037807 */ /* 0x000fe40000800000 */
[----:B------:R-:W-:Y:S02]  /*53d0*/  SEL R7, R2, RZ, P1 ;  /* 0x000000ff02077207 */ /* 0x000fe40000800000 */
[----:B0-----:R-:W-:-:S03]  /*53e0*/  LOP3.LUT R9, R6, R3, RZ, 0x3c, !PT ;  /* 0x0000000306097212 */ /* 0x001fc600078e3cff */
[----:B------:R-:W-:Y:S01]  /*53f0*/  IMAD R11, R7, 0x8, R0 ;  /* 0x00000008070b7824 */ /* 0x000fe200078e0200 */
[----:B------:R-:W-:Y:S01]  /*5400*/  SHF.L.U32 R6, R9, 0x1f, RZ ;  /* 0x0000001f09067819 */ /* 0x000fe200000006ff */
[----:B-1----:R-:W-:Y:S06]  /*5410*/  @!P0 BRA `(.L_x_93) ;  /* 0x0000000800708947 */ /* 0x002fec0003800000 */
.L_x_125:
[----:B------:R-:W1:Y:S01]  /*5420*/  SYNCS.PHASECHK.TRANS64.TRYWAIT P0, [R11+URZ], R6 ;  /* 0x000000060b0075a7 */ /* 0x000e62000800017f */
[----:B------:R-:W-:-:S05]  /*5430*/  VIADD R2, R7, 0x1 ;  /* 0x0000000107027836 */ /* 0x000fca0000000000 */
[----:B------:R-:W-:-:S04]  /*5440*/  ISETP.NE.AND P1, PT, R2, 0x19, PT ;  /* 0x000000190200780c */ /* 0x000fc80003f25270 */
[----:B------:R-:W-:Y:S02]  /*5450*/  SEL R4, RZ, 0x1, P1 ;  /* 0x00000001ff047807 */ /* 0x000fe40000800000 */
[----:B------:R-:W-:Y:S02]  /*5460*/  SEL R3, R2, RZ, P1 ;  /* 0x000000ff02037207 */ /* 0x000fe40000800000 */
[----:B------:R-:W-:Y:S01]  /*5470*/  LOP3.LUT R4, R9, R4, RZ, 0x3c, !PT ;  /* 0x0000000409047212 */ /* 0x000fe200078e3cff */
[----:B-1----:R-:W-:Y:S06]  /*5480*/  @!P0 BRA `(.L_x_94) ;  /* 0x0000000800688947 */ /* 0x002fec0003800000 */
.L_x_126:
[----:B------:R-:W-:Y:S01]  /*5490*/  IMAD R3, R3, 0x8, R0 ;  /* 0x0000000803037824 */ /* 0x000fe200078e0200 */
[----:B------:R-:W-:-:S07]  /*54a0*/  SHF.L.U32 R0, R4, 0x1f, RZ ;  /* 0x0000001f04007819 */ /* 0x000fce00000006ff */
.L_x_95:
[----:B--2---:R2:W3:Y:S02]  /*54b0*/  SYNCS.PHASECHK.TRANS64.TRYWAIT P0, [R3+URZ], R0 ;  /* 0x00000000030075a7 */ /* 0x0044e4000800017f */
[----:B---3--:R-:W-:Y:S05]  /*54c0*/  @!P0 NANOSLEEP.SYNCS 0x989680 ;  /* 0x009896800000895d */ /* 0x008fea0003900000 */
[----:B------:R-:W3:Y:S02]  /*54d0*/  @!P0 SYNCS.PHASECHK.TRANS64 P0, [R3+URZ], R0 ;  /* 0x00000000030085a7 */ /* 0x000ee4000800007f */
[----:B---3--:R-:W-:Y:S05]  /*54e0*/  @!P0 BRA `(.L_x_95) ;  /* 0xfffffffc00f08947 */ /* 0x008fea000383ffff */
.L_x_69:
[----:B------:R-:W-:Y:S05]  /*54f0*/  BSYNC B0 ;  /* 0x0000000000007941 */ /* 0x000fea0003800000 */
.L_x_68:
[----:B------:R-:W-:Y:S05]  /*5500*/  EXIT ;  /* 0x000000000000794d */ /* 0x000fea0003800000 */
.L_x_22:
[----:B-1----:R1:W2:Y:S02]  /*5510*/  SYNCS.PHASECHK.TRANS64.TRYWAIT P1, [R3+URZ], R0 ;  /* 0x00000000030075a7 */ /* 0x0022a4000802017f */
[----:B--2---:R-:W-:Y:S05]  /*5520*/  @!P1 NANOSLEEP.SYNCS 0x989680 ;  /* 0x009896800000995d */ /* 0x004fea0003900000 */
[----:B------:R-:W2:Y:S02]  /*5530*/  @!P1 SYNCS.PHASECHK.TRANS64 P1, [R3+URZ], R0 ;  /* 0x00000000030095a7 */ /* 0x000ea4000802007f */
[----:B--2---:R-:W-:Y:S05]  /*5540*/  @!P1 BRA `(.L_x_22) ;  /* 0xfffffffc00f09947 */ /* 0x004fea000383ffff */
[----:B------:R-:W-:Y:S05]  /*5550*/  BRA `(.L_x_21) ;  /* 0xffffffc4003c7947 */ /* 0x000fea000383ffff */
.L_x_27:
[----:B-1----:R1:W2:Y:S02]  /*5560*/  SYNCS.PHASECHK.TRANS64.TRYWAIT P1, [R3+URZ], R4 ;  /* 0x00000004030075a7 */ /* 0x0022a4000802017f */
[----:B--2---:R-:W-:Y:S05]  /*5570*/  @!P1 NANOSLEEP.SYNCS 0x989680 ;  /* 0x009896800000995d */ /* 0x004fea0003900000 */
[----:B------:R-:W2:Y:S02]  /*5580*/  @!P1 SYNCS.PHASECHK.TRANS64 P1, [R3+URZ], R4 ;  /* 0x00000004030095a7 */ /* 0x000ea4000802007f */
[----:B--2---:R-:W-:Y:S05]  /*5590*/  @!P1 BRA `(.L_x_27) ;  /* 0xfffffffc00f09947 */ /* 0x004fea000383ffff */
[----:B------:R-:W-:Y:S05]  /*55a0*/  BRA `(.L_x_26) ;  /* 0xffffffc400d87947 */ /* 0x000fea000383ffff */
.L_x_56:
[----:B------:R-:W-:Y:S01]  /*55b0*/  BSSY B1, `(.L_x_96) ;  /* 0x0000006000017945 */ /* 0x000fe20003800000 */
[----:B------:R-:W-:-:S07]  /*55c0*/  IMAD.MOV.U32 R15, RZ, RZ, -0x1 ;  /* 0xffffffffff0f7424 */ /* 0x000fce00078e00ff */
[----:B------:R-:W-:Y:S05]  /*55d0*/  WARPSYNC.COLLECTIVE R15, `(.L_x_97) ;  /* 0x000000000f0c7348 */ /* 0x000fea0003c00000 */
[----:B------:R-:W-:Y:S02]  /*55e0*/  ELECT P6, UR62, PT ;  /* 0x00000000003e782f */ /* 0x000fe400038c0000 */
[----:B------:R-:W-:Y:S01]  /*55f0*/  MOV R14, UR62 ;  /* 0x0000003e000e7c02 */ /* 0x000fe20008000f00 */
[----:B------:R-:W-:Y:S10]  /*5600*/  ENDCOLLECTIVE ;  /* 0x000000000000791b */ /* 0x000ff40003800000 */
.L_x_97:
[----:B------:R-:W-:Y:S05]  /*5610*/  BSYNC B1 ;  /* 0x0000000000017941 */ /* 0x000fea0003800000 */
.L_x_96:
[----:B------:R-:W-:Y:S05]  /*5620*/  BRA `(.L_x_98) ;  /* 0xffffffe4004c7947 */ /* 0x000fea000383ffff */
.L_x_59:
[----:B0-----:R0:W1:Y:S02]  /*5630*/  SYNCS.PHASECHK.TRANS64.TRYWAIT P0, [R15+URZ+0xc8], R4 ;  /* 0x0000c8040f0075a7 */ /* 0x001064000800017f */
[----:B-1----:R-:W-:Y:S05]  /*5640*/  @!P0 NANOSLEEP.SYNCS 0x989680 ;  /* 0x009896800000895d */ /* 0x002fea0003900000 */
[----:B------:R-:W1:Y:S02]  /*5650*/  @!P0 SYNCS.PHASECHK.TRANS64 P0, [R15+URZ+0xc8], R4 ;  /* 0x0000c8040f0085a7 */ /* 0x000e64000800007f */
[----:B-1----:R-:W-:Y:S05]  /*5660*/  @!P0 BRA `(.L_x_59) ;  /* 0xfffffffc00f08947 */ /* 0x002fea000383ffff */
[----:B------:R-:W-:Y:S05]  /*5670*/  BRA `(.L_x_99) ;  /* 0xffffffe400847947 */ /* 0x000fea000383ffff */
.L_x_67:
[----:B------:R-:W-:Y:S01]  /*5680*/  BSSY B0, `(.L_x_100) ;  /* 0x0000006000007945 */ /* 0x000fe20003800000 */
[----:B------:R-:W-:-:S07]  /*5690*/  IMAD.MOV.U32 R15, RZ, RZ, -0x1 ;  /* 0xffffffffff0f7424 */ /* 0x000fce00078e00ff */
[----:B------:R-:W-:Y:S05]  /*56a0*/  WARPSYNC.COLLECTIVE R15, `(.L_x_101) ;  /* 0x000000000f0c7348 */ /* 0x000fea0003c00000 */
[----:B------:R-:W-:Y:S02]  /*56b0*/  ELECT P6, UR62, PT ;  /* 0x00000000003e782f */ /* 0x000fe400038c0000 */
[----:B------:R-:W-:Y:S01]  /*56c0*/  MOV R14, UR62 ;  /* 0x0000003e000e7c02 */ /* 0x000fe20008000f00 */
[----:B------:R-:W-:Y:S10]  /*56d0*/  ENDCOLLECTIVE ;  /* 0x000000000000791b */ /* 0x000ff40003800000 */
.L_x_101:
[----:B------:R-:W-:Y:S05]  /*56e0*/  BSYNC B0 ;  /* 0x0000000000007941 */ /* 0x000fea0003800000 */
.L_x_100:
[----:B------:R-:W-:Y:S05]  /*56f0*/  BRA `(.L_x_102) ;  /* 0xffffffec00dc7947 */ /* 0x000fea000383ffff */
.L_x_71:
[----:B0-----:R0:W1:Y:S02]  /*5700*/  SYNCS.PHASECHK.TRANS64.TRYWAIT P0, [R5+URZ], R2 ;  /* 0x00000002050075a7 */ /* 0x001064000800017f */
[----:B-1----:R-:W-:Y:S05]  /*5710*/  @!P0 NANOSLEEP.SYNCS 0x989680 ;  /* 0x009896800000895d */ /* 0x002fea0003900000 */
[----:B------:R-:W1:Y:S02]  /*5720*/  @!P0 SYNCS.PHASECHK.TRANS64 P0, [R5+URZ], R2 ;  /* 0x00000002050085a7 */ /* 0x000e64000800007f */
[----:B-1----:R-:W-:Y:S05]  /*5730*/  @!P0 BRA `(.L_x_71) ;  /* 0xfffffffc00f08947 */ /* 0x002fea000383ffff */
[----:B------:R-:W-:Y:S05]  /*5740*/  BRA `(.L_x_103) ;  /* 0xfffffff0001c7947 */ /* 0x000fea000383ffff */
.L_x_72:
[----:B0-----:R0:W1:Y:S02]  /*5750*/  SYNCS.PHASECHK.TRANS64.TRYWAIT P0, [R9+URZ], R4 ;  /* 0x00000004090075a7 */ /* 0x001064000800017f */
[----:B-1----:R-:W-:Y:S05]  /*5760*/  @!P0 NANOSLEEP.SYNCS 0x989680 ;  /* 0x009896800000895d */ /* 0x002fea0003900000 */
[----:B------:R-:W1:Y:S02]  /*5770*/  @!P0 SYNCS.PHASECHK.TRANS64 P0, [R9+URZ], R4 ;  /* 0x00000004090085a7 */ /* 0x000e64000800007f */
[----:B-1----:R-:W-:Y:S05]  /*5780*/  @!P0 BRA `(.L_x_72) ;  /* 0xfffffffc00f08947 */ /* 0x002fea000383ffff */
[----:B------:R-:W-:Y:S05]  /*5790*/  BRA `(.L_x_104) ;  /* 0xfffffff0002c7947 */ /* 0x000fea000383ffff */
.L_x_73:
[----:B0-----:R0:W1:Y:S02]  /*57a0*/  SYNCS.PHASECHK.TRANS64.TRYWAIT P0, [R8+URZ], R5 ;  /* 0x00000005080075a7 */ /* 0x001064000800017f */
[----:B-1----:R-:W-:Y:S05]  /*57b0*/  @!P0 NANOSLEEP.SYNCS 0x989680 ;  /* 0x009896800000895d */ /* 0x002fea0003900000 */
[----:B------:R-:W1:Y:S02]  /*57c0*/  @!P0 SYNCS.PHASECHK.TRANS64 P0, [R8+URZ], R5 ;  /* 0x00000005080085a7 */ /* 0x000e64000800007f */
[----:B-1----:R-:W-:Y:S05]  /*57d0*/  @!P0 BRA `(.L_x_73) ;  /* 0xfffffffc00f08947 */ /* 0x002fea000383ffff */
[----:B------:R-:W-:Y:S05]  /*57e0*/  BRA `(.L_x_105) ;  /* 0xfffffff0003c7947 */ /* 0x000fea000383ffff */
.L_x_74:
[----:B0-----:R0:W1:Y:S02]  /*57f0*/  SYNCS.PHASECHK.TRANS64.TRYWAIT P0, [R9+URZ], R4 ;  /* 0x00000004090075a7 */ /* 0x001064000800017f */
[----:B-1----:R-:W-:Y:S05]  /*5800*/  @!P0 NANOSLEEP.SYNCS 0x989680 ;  /* 0x009896800000895d */ /* 0x002fea0003900000 */
[----:B------:R-:W1:Y:S02]  /*5810*/  @!P0 SYNCS.PHASECHK.TRANS64 P0, [R9+URZ], R4 ;  /* 0x00000004090085a7 */ /* 0x000e64000800007f */
[----:B-1----:R-:W-:Y:S05]  /*5820*/  @!P0 BRA `(.L_x_74) ;  /* 0xfffffffc00f08947 */ /* 0x002fea000383ffff */
[----:B------:R-:W-:Y:S05]  /*5830*/  BRA `(.L_x_106) ;  /* 0xfffffff0004c7947 */ /* 0x000fea000383ffff */
.L_x_75:
[----:B0-----:R0:W1:Y:S02]  /*5840*/  SYNCS.PHASECHK.TRANS64.TRYWAIT P0, [R8+URZ], R5 ;  /* 0x00000005080075a7 */ /* 0x001064000800017f */
[----:B-1----:R-:W-:Y:S05]  /*5850*/  @!P0 NANOSLEEP.SYNCS 0x989680 ;  /* 0x009896800000895d */ /* 0x002fea0003900000 */
[----:B------:R-:W1:Y:S02]  /*5860*/  @!P0 SYNCS.PHASECHK.TRANS64 P0, [R8+URZ], R5 ;  /* 0x00000005080085a7 */ /* 0x000e64000800007f */
[----:B-1----:R-:W-:Y:S05]  /*5870*/  @!P0 BRA `(.L_x_75) ;  /* 0xfffffffc00f08947 */ /* 0x002fea000383ffff */
[----:B------:R-:W-:Y:S05]  /*5880*/  BRA `(.L_x_107) ;  /* 0xfffffff0005c7947 */ /* 0x000fea000383ffff */
.L_x_76:
[----:B0-----:R0:W1:Y:S02]  /*5890*/  SYNCS.PHASECHK.TRANS64.TRYWAIT P0, [R9+URZ], R4 ;  /* 0x00000004090075a7 */ /* 0x001064000800017f */
[----:B-1----:R-:W-:Y:S05]  /*58a0*/  @!P0 NANOSLEEP.SYNCS 0x989680 ;  /* 0x009896800000895d */ /* 0x002fea0003900000 */
[----:B------:R-:W1:Y:S02]  /*58b0*/  @!P0 SYNCS.PHASECHK.TRANS64 P0, [R9+URZ], R4 ;  /* 0x00000004090085a7 */ /* 0x000e64000800007f */
[----:B-1----:R-:W-:Y:S05]  /*58c0*/  @!P0 BRA `(.L_x_76) ;  /* 0xfffffffc00f08947 */ /* 0x002fea000383ffff */
[----:B------:R-:W-:Y:S05]  /*58d0*/  BRA `(.L_x_108) ;  /* 0xfffffff0006c7947 */ /* 0x000fea000383ffff */
.L_x_77:
[----:B0-----:R0:W1:Y:S02]  /*58e0*/  SYNCS.PHASECHK.TRANS64.TRYWAIT P0, [R8+URZ], R5 ;  /* 0x00000005080075a7 */ /* 0x001064000800017f */
[----:B-1----:R-:W-:Y:S05]  /*58f0*/  @!P0 NANOSLEEP.SYNCS 0x989680 ;  /* 0x009896800000895d */ /* 0x002fea0003900000 */
[----:B------:R-:W1:Y:S02]  /*5900*/  @!P0 SYNCS.PHASECHK.TRANS64 P0, [R8+URZ], R5 ;  /* 0x00000005080085a7 */ /* 0x000e64000800007f */
[----:B-1----:R-:W-:Y:S05]  /*5910*/  @!P0 BRA `(.L_x_77) ;  /* 0xfffffffc00f08947 */ /* 0x002fea000383ffff */
[----:B------:R-:W-:Y:S05]  /*5920*/  BRA `(.L_x_109) ;  /* 0xfffffff0007c7947 */ /* 0x000fea000383ffff */
.L_x_78:
[----:B0-----:R0:W1:Y:S02]  /*5930*/  SYNCS.PHASECHK.TRANS64.TRYWAIT P0, [R9+URZ], R4 ;  /* 0x00000004090075a7 */ /* 0x001064000800017f */
[----:B-1----:R-:W-:Y:S05]  /*5940*/  @!P0 NANOSLEEP.SYNCS 0x989680 ;  /* 0x009896800000895d */ /* 0x002fea0003900000 */
[----:B------:R-:W1:Y:S02]  /*5950*/  @!P0 SYNCS.PHASECHK.TRANS64 P0, [R9+URZ], R4 ;  /* 0x00000004090085a7 */ /* 0x000e64000800007f */
[----:B-1----:R-:W-:Y:S05]  /*5960*/  @!P0 BRA `(.L_x_78) ;  /* 0xfffffffc00f08947 */ /* 0x002fea000383ffff */
[----:B------:R-:W-:Y:S05]  /*5970*/  BRA `(.L_x_110) ;  /* 0xfffffff0008c7947 */ /* 0x000fea000383ffff */
.L_x_79:
[----:B0-----:R0:W1:Y:S02]  /*5980*/  SYNCS.PHASECHK.TRANS64.TRYWAIT P0, [R8+URZ], R5 ;  /* 0x00000005080075a7 */ /* 0x001064000800017f */
[----:B-1----:R-:W-:Y:S05]  /*5990*/  @!P0 NANOSLEEP.SYNCS 0x989680 ;  /* 0x009896800000895d */ /* 0x002fea0003900000 */
[----:B------:R-:W1:Y:S02]  /*59a0*/  @!P0 SYNCS.PHASECHK.TRANS64 P0, [R8+URZ], R5 ;  /* 0x00000005080085a7 */ /* 0x000e64000800007f */
[----:B-1----:R-:W-:Y:S05]  /*59b0*/  @!P0 BRA `(.L_x_79) ;  /* 0xfffffffc00f08947 */ /* 0x002fea000383ffff */
[----:B------:R-:W-:Y:S05]  /*59c0*/  BRA `(.L_x_111) ;  /* 0xfffffff0009c7947 */ /* 0x000fea000383ffff */
.L_x_80:
[----:B0-----:R0:W1:Y:S02]  /*59d0*/  SYNCS.PHASECHK.TRANS64.TRYWAIT P0, [R9+URZ], R4 ;  /* 0x00000004090075a7 */ /* 0x001064000800017f */
[----:B-1----:R-:W-:Y:S05]  /*59e0*/  @!P0 NANOSLEEP.SYNCS 0x989680 ;  /* 0x009896800000895d */ /* 0x002fea0003900000 */
[----:B------:R-:W1:Y:S02]  /*59f0*/  @!P0 SYNCS.PHASECHK.TRANS64 P0, [R9+URZ], R4 ;  /* 0x00000004090085a7 */ /* 0x000e64000800007f */
[----:B-1----:R-:W-:Y:S05]  /*5a00*/  @!P0 BRA `(.L_x_80) ;  /* 0xfffffffc00f08947 */ /* 0x002fea000383ffff */
[----:B------:R-:W-:Y:S05]  /*5a10*/  BRA `(.L_x_112) ;  /* 0xfffffff000ac7947 */ /* 0x000fea000383ffff */
.L_x_81:
[----:B0-----:R0:W1:Y:S02]  /*5a20*/  SYNCS.PHASECHK.TRANS64.TRYWAIT P0, [R8+URZ], R5 ;  /* 0x00000005080075a7 */ /* 0x001064000800017f */
[----:B-1----:R-:W-:Y:S05]  /*5a30*/  @!P0 NANOSLEEP.SYNCS 0x989680 ;  /* 0x009896800000895d */ /* 0x002fea0003900000 */
[----:B------:R-:W1:Y:S02]  /*5a40*/  @!P0 SYNCS.PHASECHK.TRANS64 P0, [R8+URZ], R5 ;  /* 0x00000005080085a7 */ /* 0x000e64000800007f */
[----:B-1----:R-:W-:Y:S05]  /*5a50*/  @!P0 BRA `(.L_x_81) ;  /* 0xfffffffc00f08947 */ /* 0x002fea000383ffff */
[----:B------:R-:W-:Y:S05]  /*5a60*/  BRA `(.L_x_113) ;  /* 0xfffffff000bc7947 */ /* 0x000fea000383ffff */
.L_x_82:
[----:B0-----:R0:W1:Y:S02]  /*5a70*/  SYNCS.PHASECHK.TRANS64.TRYWAIT P0, [R9+URZ], R4 ;  /* 0x00000004090075a7 */ /* 0x001064000800017f */
[----:B-1----:R-:W-:Y:S05]  /*5a80*/  @!P0 NANOSLEEP.SYNCS 0x989680 ;  /* 0x009896800000895d */ /* 0x002fea0003900000 */
[----:B------:R-:W1:Y:S02]  /*5a90*/  @!P0 SYNCS.PHASECHK.TRANS64 P0, [R9+URZ], R4 ;  /* 0x00000004090085a7 */ /* 0x000e64000800007f */
[----:B-1----:R-:W-:Y:S05]  /*5aa0*/  @!P0 BRA `(.L_x_82) ;  /* 0xfffffffc00f08947 */ /* 0x002fea000383ffff */
[----:B------:R-:W-:Y:S05]  /*5ab0*/  BRA `(.L_x_114) ;  /* 0xfffffff000cc7947 */ /* 0x000fea000383ffff */
.L_x_83:
[----:B0-----:R0:W1:Y:S02]  /*5ac0*/  SYNCS.PHASECHK.TRANS64.TRYWAIT P0, [R8+URZ], R5 ;  /* 0x00000005080075a7 */ /* 0x001064000800017f */
[----:B-1----:R-:W-:Y:S05]  /*5ad0*/  @!P0 NANOSLEEP.SYNCS 0x989680 ;  /* 0x009896800000895d */ /* 0x002fea0003900000 */
[----:B------:R-:W1:Y:S02]  /*5ae0*/  @!P0 SYNCS.PHASECHK.TRANS64 P0, [R8+URZ], R5 ;  /* 0x00000005080085a7 */ /* 0x000e64000800007f */
[----:B-1----:R-:W-:Y:S05]  /*5af0*/  @!P0 BRA `(.L_x_83) ;  /* 0xfffffffc00f08947 */ /* 0x002fea000383ffff */
[----:B------:R-:W-:Y:S05]  /*5b00*/  BRA `(.L_x_115) ;  /* 0xfffffff000dc7947 */ /* 0x000fea000383ffff */
.L_x_84:
[----:B0-----:R0:W1:Y:S02]  /*5b10*/  SYNCS.PHASECHK.TRANS64.TRYWAIT P0, [R9+URZ], R4 ;  /* 0x00000004090075a7 */ /* 0x001064000800017f */
[----:B-1----:R-:W-:Y:S05]  /*5b20*/  @!P0 NANOSLEEP.SYNCS 0x989680 ;  /* 0x009896800000895d */ /* 0x002fea0003900000 */
[----:B------:R-:W1:Y:S02]  /*5b30*/  @!P0 SYNCS.PHASECHK.TRANS64 P0, [R9+URZ], R4 ;  /* 0x00000004090085a7 */ /* 0x000e64000800007f */
[----:B-1----:R-:W-:Y:S05]  /*5b40*/  @!P0 BRA `(.L_x_84) ;  /* 0xfffffffc00f08947 */ /* 0x002fea000383ffff */
[----:B------:R-:W-:Y:S05]  /*5b50*/  BRA `(.L_x_116) ;  /* 0xfffffff000ec7947 */ /* 0x000fea000383ffff */
.L_x_85:
[----:B0-----:R0:W1:Y:S02]  /*5b60*/  SYNCS.PHASECHK.TRANS64.TRYWAIT P0, [R8+URZ], R5 ;  /* 0x00000005080075a7 */ /* 0x001064000800017f */
[----:B-1----:R-:W-:Y:S05]  /*5b70*/  @!P0 NANOSLEEP.SYNCS 0x989680 ;  /* 0x009896800000895d */ /* 0x002fea0003900000 */
[----:B------:R-:W1:Y:S02]  /*5b80*/  @!P0 SYNCS.PHASECHK.TRANS64 P0, [R8+URZ], R5 ;  /* 0x00000005080085a7 */ /* 0x000e64000800007f */
[----:B-1----:R-:W-:Y:S05]  /*5b90*/  @!P0 BRA `(.L_x_85) ;  /* 0xfffffffc00f08947 */ /* 0x002fea000383ffff */
[----:B------:R-:W-:Y:S05]  /*5ba0*/  BRA `(.L_x_117) ;  /* 0xfffffff000fc7947 */ /* 0x000fea000383ffff */
.L_x_86:
[----:B0-----:R0:W1:Y:S02]  /*5bb0*/  SYNCS.PHASECHK.TRANS64.TRYWAIT P0, [R9+URZ], R4 ;  /* 0x00000004090075a7 */ /* 0x001064000800017f */
[----:B-1----:R-:W-:Y:S05]  /*5bc0*/  @!P0 NANOSLEEP.SYNCS 0x989680 ;  /* 0x009896800000895d */ /* 0x002fea0003900000 */
[----:B------:R-:W1:Y:S02]  /*5bd0*/  @!P0 SYNCS.PHASECHK.TRANS64 P0, [R9+URZ], R4 ;  /* 0x00000004090085a7 */ /* 0x000e64000800007f */
[----:B-1----:R-:W-:Y:S05]  /*5be0*/  @!P0 BRA `(.L_x_86) ;  /* 0xfffffffc00f08947 */ /* 0x002fea000383ffff */
[----:B------:R-:W-:Y:S05]  /*5bf0*/  BRA `(.L_x_118) ;  /* 0xfffffff4000c7947 */ /* 0x000fea000383ffff */
.L_x_87:
[----:B0-----:R0:W1:Y:S02]  /*5c00*/  SYNCS.PHASECHK.TRANS64.TRYWAIT P0, [R8+URZ], R5 ;  /* 0x00000005080075a7 */ /* 0x001064000800017f */
[----:B-1----:R-:W-:Y:S05]  /*5c10*/  @!P0 NANOSLEEP.SYNCS 0x989680 ;  /* 0x009896800000895d */ /* 0x002fea0003900000 */
[----:B------:R-:W1:Y:S02]  /*5c20*/  @!P0 SYNCS.PHASECHK.TRANS64 P0, [R8+URZ], R5 ;  /* 0x00000005080085a7 */ /* 0x000e64000800007f */
[----:B-1----:R-:W-:Y:S05]  /*5c30*/  @!P0 BRA `(.L_x_87) ;  /* 0xfffffffc00f08947 */ /* 0x002fea000383ffff */
[----:B------:R-:W-:Y:S05]  /*5c40*/  BRA `(.L_x_119) ;  /* 0xfffffff4001c7947 */ /* 0x000fea000383ffff */
.L_x_88:
[----:B0-----:R0:W1:Y:S02]  /*5c50*/  SYNCS.PHASECHK.TRANS64.TRYWAIT P0, [R9+URZ], R4 ;  /* 0x00000004090075a7 */ /* 0x001064000800017f */
[----:B-1----:R-:W-:Y:S05]  /*5c60*/  @!P0 NANOSLEEP.SYNCS 0x989680 ;  /* 0x009896800000895d */ /* 0x002fea0003900000 */
[----:B------:R-:W1:Y:S02]  /*5c70*/  @!P0 SYNCS.PHASECHK.TRANS64 P0, [R9+URZ], R4 ;  /* 0x00000004090085a7 */ /* 0x000e64000800007f */
[----:B-1----:R-:W-:Y:S05]  /*5c80*/  @!P0 BRA `(.L_x_88) ;  /* 0xfffffffc00f08947 */ /* 0x002fea000383ffff */
[----:B------:R-:W-:Y:S05]  /*5c90*/  BRA `(.L_x_120) ;  /* 0xfffffff4002c7947 */ /* 0x000fea000383ffff */
.L_x_89:
[----:B0-----:R0:W1:Y:S02]  /*5ca0*/  SYNCS.PHASECHK.TRANS64.TRYWAIT P0, [R8+URZ], R5 ;  /* 0x00000005080075a7 */ /* 0x001064000800017f */
[----:B-1----:R-:W-:Y:S05]  /*5cb0*/  @!P0 NANOSLEEP.SYNCS 0x989680 ;  /* 0x009896800000895d */ /* 0x002fea0003900000 */
[----:B------:R-:W1:Y:S02]  /*5cc0*/  @!P0 SYNCS.PHASECHK.TRANS64 P0, [R8+URZ], R5 ;  /* 0x00000005080085a7 */ /* 0x000e64000800007f */
[----:B-1----:R-:W-:Y:S05]  /*5cd0*/  @!P0 BRA `(.L_x_89) ;  /* 0xfffffffc00f08947 */ /* 0x002fea000383ffff */
[----:B------:R-:W-:Y:S05]  /*5ce0*/  BRA `(.L_x_121) ;  /* 0xfffffff4003c7947 */ /* 0x000fea000383ffff */
.L_x_90:
[----:B0-----:R0:W1:Y:S02]  /*5cf0*/  SYNCS.PHASECHK.TRANS64.TRYWAIT P0, [R9+URZ], R4 ;  /* 0x00000004090075a7 */ /* 0x001064000800017f */
[----:B-1----:R-:W-:Y:S05]  /*5d00*/  @!P0 NANOSLEEP.SYNCS 0x989680 ;  /* 0x009896800000895d */ /* 0x002fea0003900000 */
[----:B------:R-:W1:Y:S02]  /*5d10*/  @!P0 SYNCS.PHASECHK.TRANS64 P0, [R9+URZ], R4 ;  /* 0x00000004090085a7 */ /* 0x000e64000800007f */
[----:B-1----:R-:W-:Y:S05]  /*5d20*/  @!P0 BRA `(.L_x_90) ;  /* 0xfffffffc00f08947 */ /* 0x002fea000383ffff */
[----:B------:R-:W-:Y:S05]  /*5d30*/  BRA `(.L_x_122) ;  /* 0xfffffff4004c7947 */ /* 0x000fea000383ffff */
.L_x_91:
[----:B0-----:R0:W1:Y:S02]  /*5d40*/  SYNCS.PHASECHK.TRANS64.TRYWAIT P0, [R8+URZ], R5 ;  /* 0x00000005080075a7 */ /* 0x001064000800017f */
[----:B-1----:R-:W-:Y:S05]  /*5d50*/  @!P0 NANOSLEEP.SYNCS 0x989680 ;  /* 0x009896800000895d */ /* 0x002fea0003900000 */
[----:B------:R-:W1:Y:S02]  /*5d60*/  @!P0 SYNCS.PHASECHK.TRANS64 P0, [R8+URZ], R5 ;  /* 0x00000005080085a7 */ /* 0x000e64000800007f */
[----:B-1----:R-:W-:Y:S05]  /*5d70*/  @!P0 BRA `(.L_x_91) ;  /* 0xfffffffc00f08947 */ /* 0x002fea000383ffff */
[----:B------:R-:W-:Y:S05]  /*5d80*/  BRA `(.L_x_123) ;  /* 0xfffffff4005c7947 */ /* 0x000fea000383ffff */
.L_x_92:
[----:B0-----:R0:W1:Y:S02]  /*5d90*/  SYNCS.PHASECHK.TRANS64.TRYWAIT P0, [R9+URZ], R4 ;  /* 0x00000004090075a7 */ /* 0x001064000800017f */
[----:B-1----:R-:W-:Y:S05]  /*5da0*/  @!P0 NANOSLEEP.SYNCS 0x989680 ;  /* 0x009896800000895d */ /* 0x002fea0003900000 */
[----:B------:R-:W1:Y:S02]  /*5db0*/  @!P0 SYNCS.PHASECHK.TRANS64 P0, [R9+URZ], R4 ;  /* 0x00000004090085a7 */ /* 0x000e64000800007f */
[----:B-1----:R-:W-:Y:S05]  /*5dc0*/  @!P0 BRA `(.L_x_92) ;  /* 0xfffffffc00f08947 */ /* 0x002fea000383ffff */
[----:B------:R-:W-:Y:S05]  /*5dd0*/  BRA `(.L_x_124) ;  /* 0xfffffff4006c7947 */ /* 0x000fea000383ffff */
.L_x_93:
[----:B0-----:R0:W1:Y:S02]  /*5de0*/  SYNCS.PHASECHK.TRANS64.TRYWAIT P0, [R8+URZ], R5 ;  /* 0x00000005080075a7 */ /* 0x001064000800017f */
[----:B-1----:R-:W-:Y:S05]  /*5df0*/  @!P0 NANOSLEEP.SYNCS 0x989680 ;  /* 0x009896800000895d */ /* 0x002fea0003900000 */
[----:B------:R-:W1:Y:S02]  /*5e00*/  @!P0 SYNCS.PHASECHK.TRANS64 P0, [R8+URZ], R5 ;  /* 0x00000005080085a7 */ /* 0x000e64000800007f */
[----:B-1----:R-:W-:Y:S05]  /*5e10*/  @!P0 BRA `(.L_x_93) ;  /* 0xfffffffc00f08947 */ /* 0x002fea000383ffff */
[----:B------:R-:W-:Y:S05]  /*5e20*/  BRA `(.L_x_125) ;  /* 0xfffffff4007c7947 */ /* 0x000fea000383ffff */
.L_x_94:
[----:B-1----:R1:W2:Y:S02]  /*5e30*/  SYNCS.PHASECHK.TRANS64.TRYWAIT P0, [R11+URZ], R6 ;  /* 0x000000060b0075a7 */ /* 0x0022a4000800017f */
[----:B--2---:R-:W-:Y:S05]  /*5e40*/  @!P0 NANOSLEEP.SYNCS 0x989680 ;  /* 0x009896800000895d */ /* 0x004fea0003900000 */
[----:B------:R-:W2:Y:S02]  /*5e50*/  @!P0 SYNCS.PHASECHK.TRANS64 P0, [R11+URZ], R6 ;  /* 0x000000060b0085a7 */ /* 0x000ea4000800007f */
[----:B--2---:R-:W-:Y:S05]  /*5e60*/  @!P0 BRA `(.L_x_94) ;  /* 0xfffffffc00f08947 */ /* 0x004fea000383ffff */
[----:B------:R-:W-:Y:S05]  /*5e70*/  BRA `(.L_x_126) ;  /* 0xfffffff400847947 */ /* 0x000fea000383ffff */
.L_x_127:
[----:B------:R-:W-:-:S00]  /*5e80*/  BRA `(.L_x_127) ;  /* 0xfffffffc00fc7947 */ /* 0x000fc0000383ffff */
[----:B------:R-:W-:-:S00]  /*5e90*/  NOP ;  /* 0x0000000000007918 */ /* 0x000fc00000000000 */
        /* <DEDUP_REMOVED lines=14> */
.L_x_128:


//--------------------- .nv.global.init           --------------------------
	.section	.nv.global.init,"aw",@progbits
.nv.global.init:
	.type		$str$22,@object
	.size		$str$22,($str$23 - $str$22)
$str$22:
        /*0000*/ 	.byte	0x6b, 0x5f, 0x74, 0x69, 0x6c, 0x65, 0x5f, 0x63, 0x6f, 0x75, 0x6e, 0x74, 0x20, 0x3e, 0x3d, 0x20
        /*0010*/ 	.byte	0x31, 0x00
	.type		$str$23,@object
	.size		$str$23,(__unnamed_1 - $str$23)
$str$23:
        /*0012*/ 	.byte	0x2f, 0x74, 0x6d, 0x70, 0x2f, 0x63, 0x75, 0x74, 0x6c, 0x61, 0x73, 0x73, 0x5f, 0x73, 0x77, 0x65
        /*0022*/ 	.byte	0x65, 0x70, 0x5f, 0x73, 0x72, 0x63, 0x2f, 0x69, 0x6e, 0x63, 0x6c, 0x75, 0x64, 0x65, 0x2f, 0x63
        /*0032*/ 	.byte	0x75, 0x74, 0x6c, 0x61, 0x73, 0x73, 0x2f, 0x67, 0x65, 0x6d, 0x6d, 0x2f, 0x63, 0x6f, 0x6c, 0x6c
        /*0042*/ 	.byte	0x65, 0x63, 0x74, 0x69, 0x76, 0x65, 0x2f, 0x73, 0x6d, 0x39, 0x30, 0x5f, 0x6d, 0x6d, 0x61, 0x5f
        /*0052*/ 	.byte	0x74, 0x6d, 0x61, 0x5f, 0x67, 0x6d, 0x6d, 0x61, 0x5f, 0x73, 0x73, 0x5f, 0x77, 0x61, 0x72, 0x70
        /*0062*/ 	.byte	0x73, 0x70, 0x65, 0x63, 0x69, 0x61, 0x6c, 0x69, 0x7a, 0x65, 0x64, 0x2e, 0x68, 0x70, 0x70, 0x00
	.type		__unnamed_1,@object
	.size		__unnamed_1,(.L_0 - __unnamed_1)
__unnamed_1:
        /*0072*/ 	.byte	0x76, 0x6f, 0x69, 0x64, 0x20, 0x63, 0x75, 0x74, 0x6c, 0x61, 0x73, 0x73, 0x3a, 0x3a, 0x67, 0x65
        /* <DEDUP_REMOVED lines=180> */
        /*0bc2*/ 	.byte	0x5d, 0x00
.L_0:


//--------------------- .nv.shared._ZN7cutlass13device_kernelINS_4gemm6kernel13GemmUniversalIN4cute5tupleIJiiiiEEENS1_10collective13CollectiveMmaINS1_34MainloopSm90TmaGmmaWarpSpecializedILi25ENS5_IJNS4_1CILi2EEENSA_ILi1EEESC_EEENS1_35KernelTmaWarpSpecializedCooperativeEEENS5_IJNSA_ILi128EEENSA_ILi16EEENSA_ILi32EEEEEENS_6half_tENS5_IJlSC_lEEESK_SL_NS4_8TiledMMAINS4_8MMA_AtomIJNS4_4SM904GMMA25MMA_64x16x16_F32F16F16_SSILNSP_5MajorE0ELSR_0ELNSP_7ScaleInE1ELSS_1EEEEEENS4_6LayoutISD_NS5_IJSC_NSA_ILi0EEESW_EEEEENS5_IJNS4_10UnderscoreESZ_SZ_EEEEENS4_13SM90_TMA_LOADENS4_14ComposedLayoutINS4_7SwizzleILi2ELi4ELi3EEENS4_18smem_ptr_flag_bitsILi16EEENSV_INS5_IJNSA_ILi8EEESI_EEENS5_IJSI_SC_EEEEEEEvNS4_8identityENS4_23SM90_TMA_LOAD_MULTICASTES1C_vS1D_EENS_8epilogue10collective6detail29Sm90TmaWarpSpecializedAdapterINS1H_15DefaultEpilogueISK_SL_SL_NS1G_6thread17LinearCombinationISK_Li1EffLNS1L_9ScaleType4KindE0ELNS_15FloatRoundStyleE2ESK_EENS1_15EpilogueDefaultEEEEEvvEEEEvNT_6ParamsE --------------------------
	.section	.nv.shared._ZN7cutlass13device_kernelINS_4gemm6kernel13GemmUniversalIN4cute5tupleIJiiiiEEENS1_10collective13CollectiveMmaINS1_34MainloopSm90TmaGmmaWarpSpecializedILi25ENS5_IJNS4_1CILi2EEENSA_ILi1EEESC_EEENS1_35KernelTmaWarpSpecializedCooperativeEEENS5_IJNSA_ILi128EEENSA_ILi16EEENSA_ILi32EEEEEENS_6half_tENS5_IJlSC_lEEESK_SL_NS4_8TiledMMAINS4_8MMA_AtomIJNS4_4SM904GMMA25MMA_64x16x16_F32F16F16_SSILNSP_5MajorE0ELSR_0ELNSP_7ScaleInE1ELSS_1EEEEEENS4_6LayoutISD_NS5_IJSC_NSA_ILi0EEESW_EEEEENS5_IJNS4_10UnderscoreESZ_SZ_EEEEENS4_13SM90_TMA_LOADENS4_14ComposedLayoutINS4_7SwizzleILi2ELi4ELi3EEENS4_18smem_ptr_flag_bitsILi16EEENSV_INS5_IJNSA_ILi8EEESI_EEENS5_IJSI_SC_EEEEEEEvNS4_8identityENS4_23SM90_TMA_LOAD_MULTICASTES1C_vS1D_EENS_8epilogue10collective6detail29Sm90TmaWarpSpecializedAdapterINS1H_15DefaultEpilogueISK_SL_SL_NS1G_6thread17LinearCombinationISK_Li1EffLNS1L_9ScaleType4KindE0ELNS_15FloatRoundStyleE2ESK_EENS1_15EpilogueDefaultEEEEEvvEEEEvNT_6ParamsE,"aw",@nobits
	.sectionflags	@""
	.align	16
	.zero		1024


//--------------------- .nv.shared.reserved.0     --------------------------
	.section	.nv.shared.reserved.0,"aw",@nobits
	.weak		__nv_reservedSMEM_offset_0_alias
	.size		__nv_reservedSMEM_offset_0_alias, 0, 0
	.other		__nv_reservedSMEM_offset_0_alias,@"STO_CUDA_RESERVED_SHARED STV_DEFAULT"
__nv_reservedSMEM_offset_0_alias:
	.zero		0


//--------------------- .nv.global                --------------------------
	.section	.nv.global,"aw",@nobits
.nv.global:
	.type		_ZN40_INTERNAL_9a7738eb_4_k_cu_d5565033_136954cute1_E,@object
	.size		_ZN40_INTERNAL_9a7738eb_4_k_cu_d5565033_136954cute1_E,(_ZN40_INTERNAL_9a7738eb_4_k_cu_d5565033_136954cuda3std3__45__cpo6cbeginE - _ZN40_INTERNAL_9a7738eb_4_k_cu_d5565033_136954cute1_E)
_ZN40_INTERNAL_9a7738eb_4_k_cu_d5565033_136954cute1_E:
	.zero		1
	.type		_ZN40_INTERNAL_9a7738eb_4_k_cu_d5565033_136954cuda3std3__45__cpo6cbeginE,@object
	.size		_ZN40_INTERNAL_9a7738eb_4_k_cu_d5565033_136954cuda3std3__45__cpo6cbeginE,(_ZN40_INTERNAL_9a7738eb_4_k_cu_d5565033_136954cuda3std3__48in_placeE - _ZN40_INTERNAL_9a7738eb_4_k_cu_d5565033_136954cuda3std3__45__cpo6cbeginE)
_ZN40_INTERNAL_9a7738eb_4_k_cu_d5565033_136954cuda3std3__45__cpo6cbeginE:
	.zero		1
	.type		_ZN40_INTERNAL_9a7738eb_4_k_cu_d5565033_136954cuda3std3__48in_placeE,@object
	.size		_ZN40_INTERNAL_9a7738eb_4_k_cu_d5565033_136954cuda3std3__48in_placeE,(_ZN40_INTERNAL_9a7738eb_4_k_cu_d5565033_136954cuda3std6ranges3__45__cpo9iter_moveE - _ZN40_INTERNAL_9a7738eb_4_k_cu_d5565033_136954cuda3std3__48in_placeE)
_ZN40_INTERNAL_9a7738eb_4_k_cu_d5565033_136954cuda3std3__48in_placeE:
	.zero		1
	.type		_ZN40_INTERNAL_9a7738eb_4_k_cu_d5565033_136954cuda3std6ranges3__45__cpo9iter_moveE,@object
	.size		_ZN40_INTERNAL_9a7738eb_4_k_cu_d5565033_136954cuda3std6ranges3__45__cpo9iter_moveE,(_ZN40_INTERNAL_9a7738eb_4_k_cu_d5565033_136954cuda3std3__45__cpo5beginE - _ZN40_INTERNAL_9a7738eb_4_k_cu_d5565033_136954cuda3std6ranges3__45__cpo9iter_moveE)
_ZN40_INTERNAL_9a7738eb_4_k_cu_d5565033_136954cuda3std6ranges3__45__cpo9iter_moveE:
	.zero		1
	.type		_ZN40_INTERNAL_9a7738eb_4_k_cu_d5565033_136954cuda3std3__45__cpo5beginE,@object
	.size		_ZN40_INTERNAL_9a7738eb_4_k_cu_d5565033_136954cuda3std3__45__cpo5beginE,(_ZN40_INTERNAL_9a7738eb_4_k_cu_d5565033_136954cuda3std3__442_GLOBAL__N__9a7738eb_4_k_cu_d5565033_136956ignoreE - _ZN40_INTERNAL_9a7738eb_4_k_cu_d5565033_136954cuda3std3__45__cpo5beginE)
_ZN40_INTERNAL_9a7738eb_4_k_cu_d5565033_136954cuda3std3__45__cpo5beginE:
	.zero		1
	.type		_ZN40_INTERNAL_9a7738eb_4_k_cu_d5565033_136954cuda3std3__442_GLOBAL__N__9a7738eb_4_k_cu_d5565033_136956ignoreE,@object
	.size		_ZN40_INTERNAL_9a7738eb_4_k_cu_d5565033_136954cuda3std3__442_GLOBAL__N__9a7738eb_4_k_cu_d5565033_136956ignoreE,(_ZN40_INTERNAL_9a7738eb_4_k_cu_d5565033_136954cute7productE - _ZN40_INTERNAL_9a7738eb_4_k_cu_d5565033_136954cuda3std3__442_GLOBAL__N__9a7738eb_4_k_cu_d5565033_136956ignoreE)
_ZN40_INTERNAL_9a7738eb_4_k_cu_d5565033_136954cuda3std3__442_GLOBAL__N__9a7738eb_4_k_cu_d5565033_136956ignoreE:
	.zero		1
	.type		_ZN40_INTERNAL_9a7738eb_4_k_cu_d5565033_136954cute7productE,@object
	.size		_ZN40_INTERNAL_9a7738eb_4_k_cu_d5565033_136954cute7productE,(_ZN40_INTERNAL_9a7738eb_4_k_cu_d5565033_136954cuda3std3__45__cpo3endE - _ZN40_INTERNAL_9a7738eb_4_k_cu_d5565033_136954cute7productE)
_ZN40_INTERNAL_9a7738eb_4_k_cu_d5565033_136954cute7productE:
	.zero		1
	.type		_ZN40_INTERNAL_9a7738eb_4_k_cu_d5565033_136954cuda3std3__45__cpo3endE,@object
	.size		_ZN40_INTERNAL_9a7738eb_4_k_cu_d5565033_136954cuda3std3__45__cpo3endE,(_ZN40_INTERNAL_9a7738eb_4_k_cu_d5565033_136954cuda3std3__419piecewise_constructE - _ZN40_INTERNAL_9a7738eb_4_k_cu_d5565033_136954cuda3std3__45__cpo3endE)
_ZN40_INTERNAL_9a7738eb_4_k_cu_d5565033_136954cuda3std3__45__cpo3endE:
	.zero		1
	.type		_ZN40_INTERNAL_9a7738eb_4_k_cu_d5565033_136954cuda3std3__419piecewise_constructE,@object
	.size		_ZN40_INTERNAL_9a7738eb_4_k_cu_d5565033_136954cuda3std3__419piecewise_constructE,(_ZN40_INTERNAL_9a7738eb_4_k_cu_d5565033_136954cuda3std3__45__cpo4cendE - _ZN40_INTERNAL_9a7738eb_4_k_cu_d5565033_136954cuda3std3__419piecewise_constructE)
_ZN40_INTERNAL_9a7738eb_4_k_cu_d5565033_136954cuda3std3__419piecewise_constructE:
	.zero		1
	.type		_ZN40_INTERNAL_9a7738eb_4_k_cu_d5565033_136954cuda3std3__45__cpo4cendE,@object
	.size		_ZN40_INTERNAL_9a7738eb_4_k_cu_d5565033_136954cuda3std3__45__cpo4cendE,(_ZN40_INTERNAL_9a7738eb_4_k_cu_d5565033_136954cuda3std6ranges3__45__cpo4swapE - _ZN40_INTERNAL_9a7738eb_4_k_cu_d5565033_136954cuda3std3__45__cpo4cendE)
_ZN40_INTERNAL_9a7738eb_4_k_cu_d5565033_136954cuda3std3__45__cpo4cendE:
	.zero		1
	.type		_ZN40_INTERNAL_9a7738eb_4_k_cu_d5565033_136954cuda3std6ranges3__45__cpo4swapE,@object
	.size		_ZN40_INTERNAL_9a7738eb_4_k_cu_d5565033_136954cuda3std6ranges3__45__cpo4swapE,(.L_8 - _ZN40_INTERNAL_9a7738eb_4_k_cu_d5565033_136954cuda3std6ranges3__45__cpo4swapE)
_ZN40_INTERNAL_9a7738eb_4_k_cu_d5565033_136954cuda3std6ranges3__45__cpo4swapE:
	.zero		1
.L_8:


//--------------------- .nv.constant0._ZN7cutlass13device_kernelINS_4gemm6kernel13GemmUniversalIN4cute5tupleIJiiiiEEENS1_10collective13CollectiveMmaINS1_34MainloopSm90TmaGmmaWarpSpecializedILi25ENS5_IJNS4_1CILi2EEENSA_ILi1EEESC_EEENS1_35KernelTmaWarpSpecializedCooperativeEEENS5_IJNSA_ILi128EEENSA_ILi16EEENSA_ILi32EEEEEENS_6half_tENS5_IJlSC_lEEESK_SL_NS4_8TiledMMAINS4_8MMA_AtomIJNS4_4SM904GMMA25MMA_64x16x16_F32F16F16_SSILNSP_5MajorE0ELSR_0ELNSP_7ScaleInE1ELSS_1EEEEEENS4_6LayoutISD_NS5_IJSC_NSA_ILi0EEESW_EEEEENS5_IJNS4_10UnderscoreESZ_SZ_EEEEENS4_13SM90_TMA_LOADENS4_14ComposedLayoutINS4_7SwizzleILi2ELi4ELi3EEENS4_18smem_ptr_flag_bitsILi16EEENSV_INS5_IJNSA_ILi8EEESI_EEENS5_IJSI_SC_EEEEEEEvNS4_8identityENS4_23SM90_TMA_LOAD_MULTICASTES1C_vS1D_EENS_8epilogue10collective6detail29Sm90TmaWarpSpecializedAdapterINS1H_15DefaultEpilogueISK_SL_SL_NS1G_6thread17LinearCombinationISK_Li1EffLNS1L_9ScaleType4KindE0ELNS_15FloatRoundStyleE2ESK_EENS1_15EpilogueDefaultEEEEEvvEEEEvNT_6ParamsE --------------------------
	.section	.nv.constant0._ZN7cutlass13device_kernelINS_4gemm6kernel13GemmUniversalIN4cute5tupleIJiiiiEEENS1_10collective13CollectiveMmaINS1_34MainloopSm90TmaGmmaWarpSpecializedILi25ENS5_IJNS4_1CILi2EEENSA_ILi1EEESC_EEENS1_35KernelTmaWarpSpecializedCooperativeEEENS5_IJNSA_ILi128EEENSA_ILi16EEENSA_ILi32EEEEEENS_6half_tENS5_IJlSC_lEEESK_SL_NS4_8TiledMMAINS4_8MMA_AtomIJNS4_4SM904GMMA25MMA_64x16x16_F32F16F16_SSILNSP_5MajorE0ELSR_0ELNSP_7ScaleInE1ELSS_1EEEEEENS4_6LayoutISD_NS5_IJSC_NSA_ILi0EEESW_EEEEENS5_IJNS4_10UnderscoreESZ_SZ_EEEEENS4_13SM90_TMA_LOADENS4_14ComposedLayoutINS4_7SwizzleILi2ELi4ELi3EEENS4_18smem_ptr_flag_bitsILi16EEENSV_INS5_IJNSA_ILi8EEESI_EEENS5_IJSI_SC_EEEEEEEvNS4_8identityENS4_23SM90_TMA_LOAD_MULTICASTES1C_vS1D_EENS_8epilogue10collective6detail29Sm90TmaWarpSpecializedAdapterINS1H_15DefaultEpilogueISK_SL_SL_NS1G_6thread17LinearCombinationISK_Li1EffLNS1L_9ScaleType4KindE0ELNS_15FloatRoundStyleE2ESK_EENS1_15EpilogueDefaultEEEEEvvEEEEvNT_6ParamsE,"a",@progbits
	.sectionflags	@""
	.align	4
.nv.constant0._ZN7cutlass13device_kernelINS_4gemm6kernel13GemmUniversalIN4cute5tupleIJiiiiEEENS1_10collective13CollectiveMmaINS1_34MainloopSm90TmaGmmaWarpSpecializedILi25ENS5_IJNS4_1CILi2EEENSA_ILi1EEESC_EEENS1_35KernelTmaWarpSpecializedCooperativeEEENS5_IJNSA_ILi128EEENSA_ILi16EEENSA_ILi32EEEEEENS_6half_tENS5_IJlSC_lEEESK_SL_NS4_8TiledMMAINS4_8MMA_AtomIJNS4_4SM904GMMA25MMA_64x16x16_F32F16F16_SSILNSP_5MajorE0ELSR_0ELNSP_7ScaleInE1ELSS_1EEEEEENS4_6LayoutISD_NS5_IJSC_NSA_ILi0EEESW_EEEEENS5_IJNS4_10UnderscoreESZ_SZ_EEEEENS4_13SM90_TMA_LOADENS4_14ComposedLayoutINS4_7SwizzleILi2ELi4ELi3EEENS4_18smem_ptr_flag_bitsILi16EEENSV_INS5_IJNSA_ILi8EEESI_EEENS5_IJSI_SC_EEEEEEEvNS4_8identityENS4_23SM90_TMA_LOAD_MULTICASTES1C_vS1D_EENS_8epilogue10collective6detail29Sm90TmaWarpSpecializedAdapterINS1H_15DefaultEpilogueISK_SL_SL_NS1G_6thread17LinearCombinationISK_Li1EffLNS1L_9ScaleType4KindE0ELNS_15FloatRoundStyleE2ESK_EENS1_15EpilogueDefaultEEEEEvvEEEEvNT_6ParamsE:
	.zero		1664


//--------------------- SYMBOLS --------------------------

	.type		.nv.reservedSmem.offset0,@object
	.size		.nv.reservedSmem.offset0,0x4
	.type		__assertfail,@function
